	.target	sm_90a

	.elftype	@"ET_EXEC"


//--------------------- .note.nv.tkinfo           --------------------------
	.section	.note.nv.tkinfo,"",@"SHT_NOTE"
	.sectionflags	@"SHF_NOTE_NV_TKINFO"
	.tkinfo
        /*0018*/ 	.word	0x00000002
        /*0030*/ 	.string	""
        /*0030*/ 	.string	"ptxas"
        /*0030*/ 	.string	"Cuda compilation tools, release 13.0, V13.0.88"
        /*0030*/ 	.string	"Build cuda_13.0.r13.0/compiler.36424714_0"
        /*0030*/ 	.string	"-arch sm_90a -m 64 "



//--------------------- .note.nv.cuinfo           --------------------------
	.section	.note.nv.cuinfo,"",@"SHT_NOTE"
	.sectionflags	@"SHF_NOTE_NV_CUINFO"
        /*0018*/ 	.short	0x0002
        /*001a*/ 	.short	0x005a
        /*001c*/ 	.short	0x0082
	.zero		2


//--------------------- .nv.info                  --------------------------
	.section	.nv.info,"",@"SHT_CUDA_INFO"
	.align	4


	//----- nvinfo : EIATTR_REGCOUNT
	.align		4
        /*0000*/ 	.byte	0x04, 0x2f
        /*0002*/ 	.short	(.L_15 - .L_14)
	.align		4
.L_14:
        /*0004*/ 	.word	index@(_ZN7cutlass13device_kernelINS_4gemm6kernel13GemmUniversalIN4cute5tupleIJiiiiEEENS1_10collective13CollectiveMmaINS1_34MainloopSm90TmaGmmaWarpSpecializedILi14ENS5_IJNS4_1CILi2EEESB_NSA_ILi1EEEEEENS1_35KernelTmaWarpSpecializedCooperativeEEENS5_IJNSA_ILi128EEESG_NSA_ILi32EEEEEENS_10bfloat16_tENS5_IJlSC_lEEESJ_SK_NS4_8TiledMMAINS4_8MMA_AtomIJNS4_4SM904GMMA28MMA_64x128x16_F32BF16BF16_SSILNSO_5MajorE0ELSQ_0ELNSO_7ScaleInE1ELSR_1EEEEEENS4_6LayoutINS5_IJSB_SC_SC_EEENS5_IJSC_NSA_ILi0EEESW_EEEEENS5_IJNS4_10UnderscoreESZ_SZ_EEEEENS4_23SM90_TMA_LOAD_MULTICASTENS4_14ComposedLayoutINS4_7SwizzleILi2ELi4ELi3EEENS4_18smem_ptr_flag_bitsILi16EEENSU_INS5_IJNSA_ILi8EEESH_EEENS5_IJSH_SC_EEEEEEEvNS4_8identityES12_S1C_vS1D_EENS_8epilogue10collective6detail29Sm90TmaWarpSpecializedAdapterINS1G_15DefaultEpilogueISJ_SK_SK_NS1F_6thread17LinearCombinationISJ_Li1EffLNS1K_9ScaleType4KindE0ELNS_15FloatRoundStyleE2ESJ_EENS1_15EpilogueDefaultEEEEEvvEEEEvNT_6ParamsE)
        /*0008*/ 	.word	0x000000a8


	//----- nvinfo : EIATTR_FRAME_SIZE
	.align		4
.L_15:
        /*000c*/ 	.byte	0x04, 0x11
        /*000e*/ 	.short	(.L_17 - .L_16)
	.align		4
.L_16:
        /*0010*/ 	.word	index@(_ZN7cutlass13device_kernelINS_4gemm6kernel13GemmUniversalIN4cute5tupleIJiiiiEEENS1_10collective13CollectiveMmaINS1_34MainloopSm90TmaGmmaWarpSpecializedILi14ENS5_IJNS4_1CILi2EEESB_NSA_ILi1EEEEEENS1_35KernelTmaWarpSpecializedCooperativeEEENS5_IJNSA_ILi128EEESG_NSA_ILi32EEEEEENS_10bfloat16_tENS5_IJlSC_lEEESJ_SK_NS4_8TiledMMAINS4_8MMA_AtomIJNS4_4SM904GMMA28MMA_64x128x16_F32BF16BF16_SSILNSO_5MajorE0ELSQ_0ELNSO_7ScaleInE1ELSR_1EEEEEENS4_6LayoutINS5_IJSB_SC_SC_EEENS5_IJSC_NSA_ILi0EEESW_EEEEENS5_IJNS4_10UnderscoreESZ_SZ_EEEEENS4_23SM90_TMA_LOAD_MULTICASTENS4_14ComposedLayoutINS4_7SwizzleILi2ELi4ELi3EEENS4_18smem_ptr_flag_bitsILi16EEENSU_INS5_IJNSA_ILi8EEESH_EEENS5_IJSH_SC_EEEEEEEvNS4_8identityES12_S1C_vS1D_EENS_8epilogue10collective6detail29Sm90TmaWarpSpecializedAdapterINS1G_15DefaultEpilogueISJ_SK_SK_NS1F_6thread17LinearCombinationISJ_Li1EffLNS1K_9ScaleType4KindE0ELNS_15FloatRoundStyleE2ESJ_EENS1_15EpilogueDefaultEEEEEvvEEEEvNT_6ParamsE)
        /*0014*/ 	.word	0x00000000


	//----- nvinfo : EIATTR_MIN_STACK_SIZE
	.align		4
.L_17:
        /*0018*/ 	.byte	0x04, 0x12
        /*001a*/ 	.short	(.L_19 - .L_18)
	.align		4
.L_18:
        /*001c*/ 	.word	index@(_ZN7cutlass13device_kernelINS_4gemm6kernel13GemmUniversalIN4cute5tupleIJiiiiEEENS1_10collective13CollectiveMmaINS1_34MainloopSm90TmaGmmaWarpSpecializedILi14ENS5_IJNS4_1CILi2EEESB_NSA_ILi1EEEEEENS1_35KernelTmaWarpSpecializedCooperativeEEENS5_IJNSA_ILi128EEESG_NSA_ILi32EEEEEENS_10bfloat16_tENS5_IJlSC_lEEESJ_SK_NS4_8TiledMMAINS4_8MMA_AtomIJNS4_4SM904GMMA28MMA_64x128x16_F32BF16BF16_SSILNSO_5MajorE0ELSQ_0ELNSO_7ScaleInE1ELSR_1EEEEEENS4_6LayoutINS5_IJSB_SC_SC_EEENS5_IJSC_NSA_ILi0EEESW_EEEEENS5_IJNS4_10UnderscoreESZ_SZ_EEEEENS4_23SM90_TMA_LOAD_MULTICASTENS4_14ComposedLayoutINS4_7SwizzleILi2ELi4ELi3EEENS4_18smem_ptr_flag_bitsILi16EEENSU_INS5_IJNSA_ILi8EEESH_EEENS5_IJSH_SC_EEEEEEEvNS4_8identityES12_S1C_vS1D_EENS_8epilogue10collective6detail29Sm90TmaWarpSpecializedAdapterINS1G_15DefaultEpilogueISJ_SK_SK_NS1F_6thread17LinearCombinationISJ_Li1EffLNS1K_9ScaleType4KindE0ELNS_15FloatRoundStyleE2ESJ_EENS1_15EpilogueDefaultEEEEEvvEEEEvNT_6ParamsE)
        /*0020*/ 	.word	0x00000000
.L_19:


//--------------------- .nv.compat                --------------------------
	.section	.nv.compat,"",@"SHT_CUDA_COMPAT_INFO"
	.align	4
        /*0000*/ 	.byte	0x02, 0x09, 0x01, 0x00, 0x02, 0x02, 0x04, 0x00, 0x02, 0x05, 0x05, 0x00, 0x03, 0x07, 0x01, 0x01
        /*0010*/ 	.byte	0x02, 0x03, 0x01, 0x00, 0x02, 0x06, 0x01, 0x00, 0x04, 0x0b, 0x08, 0x00, 0x00, 0x00, 0x00, 0x00
        /*0020*/ 	.byte	0x00, 0x00, 0x00, 0x00


//--------------------- .nv.info._ZN7cutlass13device_kernelINS_4gemm6kernel13GemmUniversalIN4cute5tupleIJiiiiEEENS1_10collective13CollectiveMmaINS1_34MainloopSm90TmaGmmaWarpSpecializedILi14ENS5_IJNS4_1CILi2EEESB_NSA_ILi1EEEEEENS1_35KernelTmaWarpSpecializedCooperativeEEENS5_IJNSA_ILi128EEESG_NSA_ILi32EEEEEENS_10bfloat16_tENS5_IJlSC_lEEESJ_SK_NS4_8TiledMMAINS4_8MMA_AtomIJNS4_4SM904GMMA28MMA_64x128x16_F32BF16BF16_SSILNSO_5MajorE0ELSQ_0ELNSO_7ScaleInE1ELSR_1EEEEEENS4_6LayoutINS5_IJSB_SC_SC_EEENS5_IJSC_NSA_ILi0EEESW_EEEEENS5_IJNS4_10UnderscoreESZ_SZ_EEEEENS4_23SM90_TMA_LOAD_MULTICASTENS4_14ComposedLayoutINS4_7SwizzleILi2ELi4ELi3EEENS4_18smem_ptr_flag_bitsILi16EEENSU_INS5_IJNSA_ILi8EEESH_EEENS5_IJSH_SC_EEEEEEEvNS4_8identityES12_S1C_vS1D_EENS_8epilogue10collective6detail29Sm90TmaWarpSpecializedAdapterINS1G_15DefaultEpilogueISJ_SK_SK_NS1F_6thread17LinearCombinationISJ_Li1EffLNS1K_9ScaleType4KindE0ELNS_15FloatRoundStyleE2ESJ_EENS1_15EpilogueDefaultEEEEEvvEEEEvNT_6ParamsE --------------------------
	.section	.nv.info._ZN7cutlass13device_kernelINS_4gemm6kernel13GemmUniversalIN4cute5tupleIJiiiiEEENS1_10collective13CollectiveMmaINS1_34MainloopSm90TmaGmmaWarpSpecializedILi14ENS5_IJNS4_1CILi2EEESB_NSA_ILi1EEEEEENS1_35KernelTmaWarpSpecializedCooperativeEEENS5_IJNSA_ILi128EEESG_NSA_ILi32EEEEEENS_10bfloat16_tENS5_IJlSC_lEEESJ_SK_NS4_8TiledMMAINS4_8MMA_AtomIJNS4_4SM904GMMA28MMA_64x128x16_F32BF16BF16_SSILNSO_5MajorE0ELSQ_0ELNSO_7ScaleInE1ELSR_1EEEEEENS4_6LayoutINS5_IJSB_SC_SC_EEENS5_IJSC_NSA_ILi0EEESW_EEEEENS5_IJNS4_10UnderscoreESZ_SZ_EEEEENS4_23SM90_TMA_LOAD_MULTICASTENS4_14ComposedLayoutINS4_7SwizzleILi2ELi4ELi3EEENS4_18smem_ptr_flag_bitsILi16EEENSU_INS5_IJNSA_ILi8EEESH_EEENS5_IJSH_SC_EEEEEEEvNS4_8identityES12_S1C_vS1D_EENS_8epilogue10collective6detail29Sm90TmaWarpSpecializedAdapterINS1G_15DefaultEpilogueISJ_SK_SK_NS1F_6thread17LinearCombinationISJ_Li1EffLNS1K_9ScaleType4KindE0ELNS_15FloatRoundStyleE2ESJ_EENS1_15EpilogueDefaultEEEEEvvEEEEvNT_6ParamsE,"",@"SHT_CUDA_INFO"
	.sectionflags	@""
	.align	4


	//----- nvinfo : EIATTR_CUDA_API_VERSION
	.align		4
        /*0000*/ 	.byte	0x04, 0x37
        /*0002*/ 	.short	(.L_21 - .L_20)
.L_20:
        /*0004*/ 	.word	0x00000082


	//----- nvinfo : EIATTR_KPARAM_INFO
	.align		4
.L_21:
        /*0008*/ 	.byte	0x04, 0x17
        /*000a*/ 	.short	(.L_23 - .L_22)
.L_22:
        /*000c*/ 	.word	0x00000000
        /*0010*/ 	.short	0x0000
        /*0012*/ 	.short	0x0070
        /*0014*/ 	.byte	0x00, 0xf0, 0x01, 0x10


	//----- nvinfo : EIATTR_SPARSE_MMA_MASK
	.align		4
.L_23:
        /*0018*/ 	.byte	0x03, 0x50
        /*001a*/ 	.short	0x0000


	//----- nvinfo : EIATTR_MAXREG_COUNT
	.align		4
        /*001c*/ 	.byte	0x03, 0x1b
        /*001e*/ 	.short	0x00a8


	//----- nvinfo : EIATTR_NUM_BARRIERS
	.align		4
        /*0020*/ 	.byte	0x02, 0x4c
        /*0022*/ 	.byte	0x01
	.zero		1


	//----- nvinfo : EIATTR_EXTERNS
	.align		4
        /*0024*/ 	.byte	0x04, 0x0f
        /*0026*/ 	.short	(.L_25 - .L_24)


	//   ....[0]....
	.align		4
.L_24:
        /*0028*/ 	.word	index@(__assertfail)


	//----- nvinfo : EIATTR_MERCURY_ISA_VERSION
	.align		4
.L_25:
        /*002c*/ 	.byte	0x03, 0x5f
        /*002e*/ 	.short	0x0101


	//----- nvinfo : EIATTR_INT_WARP_WIDE_INSTR_OFFSETS
	.align		4
        /*0030*/ 	.byte	0x04, 0x31
        /*0032*/ 	.short	(.L_27 - .L_26)


	//   ....[0]....
.L_26:
        /*0034*/ 	.word	0x000005f0


	//   ....[1]....
        /*0038*/ 	.word	0x00000620


	//   ....[2]....
        /*003c*/ 	.word	0x000007e0


	//----- nvinfo : EIATTR_COOP_GROUP_MASK_REGIDS
	.align		4
.L_27:
        /*0040*/ 	.byte	0x04, 0x29
        /*0042*/ 	.short	(.L_29 - .L_28)


	//   ....[0]....
.L_28:
        /*0044*/ 	.word	0xffffffff


	//   ....[1]....
        /*0048*/ 	.word	0xffffffff


	//   ....[2]....
        /*004c*/ 	.word	0xffffffff


	//   ....[3]....
        /*0050*/ 	.word	0xffffffff


	//   ....[4]....
        /*0054*/ 	.word	0xffffffff


	//   ....[5]....
        /*0058*/ 	.word	0xffffffff


	//----- nvinfo : EIATTR_COOP_GROUP_INSTR_OFFSETS
	.align		4
.L_29:
        /*005c*/ 	.byte	0x04, 0x28
        /*005e*/ 	.short	(.L_31 - .L_30)


	//   ....[0]....
.L_30:
        /*0060*/ 	.word	0x00000060


	//   ....[1]....
        /*0064*/ 	.word	0x00000070


	//   ....[2]....
        /*0068*/ 	.word	0x00000130


	//   ....[3]....
        /*006c*/ 	.word	0x00000440


	//   ....[4]....
        /*0070*/ 	.word	0x00000960


	//   ....[5]....
        /*0074*/ 	.word	0x000013a0


	//----- nvinfo : EIATTR_REG_RECONFIG
	.align		4
.L_31:
        /*0078*/ 	.byte	0x01, 0x54
	.zero		2


	//----- nvinfo : EIATTR_SYSCALL_OFFSETS
	.align		4
        /*007c*/ 	.byte	0x04, 0x46
        /*007e*/ 	.short	(.L_33 - .L_32)


	//   ....[0]....
.L_32:
        /*0080*/ 	.word	0x00001560


	//----- nvinfo : EIATTR_MBARRIER_INSTR_OFFSETS
	.align		4
.L_33:
        /*0084*/ 	.byte	0x04, 0x39
        /*0086*/ 	.short	(.L_35 - .L_34)


	//   ....[0]....
.L_34:
        /*0088*/ 	.word	0x00000250
        /*008c*/ 	.word	0x000000ff
        /*0090*/ 	.word	0x00000000
        /*0094*/ 	.short	0x0100
        /*0096*/ 	.byte	0x08
	.zero		1


	//   ....[1]....
        /*0098*/ 	.word	0x00000260
        /*009c*/ 	.word	0x000000ff
        /*00a0*/ 	.word	0x00000070
        /*00a4*/ 	.short	0x0100
        /*00a6*/ 	.byte	0x08
	.zero		1


	//   ....[2]....
        /*00a8*/ 	.word	0x00000270
        /*00ac*/ 	.word	0x000000ff
        /*00b0*/ 	.word	0x00000008
        /*00b4*/ 	.short	0x0100
        /*00b6*/ 	.byte	0x08
	.zero		1


	//   ....[3]....
        /*00b8*/ 	.word	0x00000280
        /*00bc*/ 	.word	0x000000ff
        /*00c0*/ 	.word	0x00000078
        /*00c4*/ 	.short	0x0100
        /*00c6*/ 	.byte	0x08
	.zero		1


	//   ....[4]....
        /*00c8*/ 	.word	0x00000290
        /*00cc*/ 	.word	0x000000ff
        /*00d0*/ 	.word	0x00000010
        /*00d4*/ 	.short	0x0100
        /*00d6*/ 	.byte	0x08
	.zero		1


	//   ....[5]....
        /*00d8*/ 	.word	0x000002a0
        /*00dc*/ 	.word	0x000000ff
        /*00e0*/ 	.word	0x00000080
        /*00e4*/ 	.short	0x0100
        /*00e6*/ 	.byte	0x08
	.zero		1


	//   ....[6]....
        /*00e8*/ 	.word	0x000002b0
        /*00ec*/ 	.word	0x000000ff
        /*00f0*/ 	.word	0x00000018
        /*00f4*/ 	.short	0x0100
        /*00f6*/ 	.byte	0x08
	.zero		1


	//   ....[7]....
        /*00f8*/ 	.word	0x000002c0
        /*00fc*/ 	.word	0x000000ff
        /*0100*/ 	.word	0x00000088
        /*0104*/ 	.short	0x0100
        /*0106*/ 	.byte	0x08
	.zero		1


	//   ....[8]....
        /*0108*/ 	.word	0x000002d0
        /*010c*/ 	.word	0x000000ff
        /*0110*/ 	.word	0x00000020
        /*0114*/ 	.short	0x0100
        /*0116*/ 	.byte	0x08
	.zero		1


	//   ....[9]....
        /*0118*/ 	.word	0x000002e0
        /*011c*/ 	.word	0x000000ff
        /*0120*/ 	.word	0x00000090
        /*0124*/ 	.short	0x0100
        /*0126*/ 	.byte	0x08
	.zero		1


	//   ....[10]....
        /*0128*/ 	.word	0x000002f0
        /*012c*/ 	.word	0x000000ff
        /*0130*/ 	.word	0x00000028
        /*0134*/ 	.short	0x0100
        /*0136*/ 	.byte	0x08
	.zero		1


	//   ....[11]....
        /*0138*/ 	.word	0x00000300
        /*013c*/ 	.word	0x000000ff
        /*0140*/ 	.word	0x00000098
        /*0144*/ 	.short	0x0100
        /*0146*/ 	.byte	0x08
	.zero		1


	//   ....[12]....
        /*0148*/ 	.word	0x00000310
        /*014c*/ 	.word	0x000000ff
        /*0150*/ 	.word	0x00000030
        /*0154*/ 	.short	0x0100
        /*0156*/ 	.byte	0x08
	.zero		1


	//   ....[13]....
        /*0158*/ 	.word	0x00000320
        /*015c*/ 	.word	0x000000ff
        /*0160*/ 	.word	0x000000a0
        /*0164*/ 	.short	0x0100
        /*0166*/ 	.byte	0x08
	.zero		1


	//   ....[14]....
        /*0168*/ 	.word	0x00000330
        /*016c*/ 	.word	0x000000ff
        /*0170*/ 	.word	0x00000038
        /*0174*/ 	.short	0x0100
        /*0176*/ 	.byte	0x08
	.zero		1


	//   ....[15]....
        /*0178*/ 	.word	0x00000340
        /*017c*/ 	.word	0x000000ff
        /*0180*/ 	.word	0x000000a8
        /*0184*/ 	.short	0x0100
        /*0186*/ 	.byte	0x08
	.zero		1


	//   ....[16]....
        /*0188*/ 	.word	0x00000350
        /*018c*/ 	.word	0x000000ff
        /*0190*/ 	.word	0x00000040
        /*0194*/ 	.short	0x0100
        /*0196*/ 	.byte	0x08
	.zero		1


	//   ....[17]....
        /*0198*/ 	.word	0x00000360
        /*019c*/ 	.word	0x000000ff
        /*01a0*/ 	.word	0x000000b0
        /*01a4*/ 	.short	0x0100
        /*01a6*/ 	.byte	0x08
	.zero		1


	//   ....[18]....
        /*01a8*/ 	.word	0x00000370
        /*01ac*/ 	.word	0x000000ff
        /*01b0*/ 	.word	0x00000048
        /*01b4*/ 	.short	0x0100
        /*01b6*/ 	.byte	0x08
	.zero		1


	//   ....[19]....
        /*01b8*/ 	.word	0x00000380
        /*01bc*/ 	.word	0x000000ff
        /*01c0*/ 	.word	0x000000b8
        /*01c4*/ 	.short	0x0100
        /*01c6*/ 	.byte	0x08
	.zero		1


	//   ....[20]....
        /*01c8*/ 	.word	0x00000390
        /*01cc*/ 	.word	0x000000ff
        /*01d0*/ 	.word	0x00000050
        /*01d4*/ 	.short	0x0100
        /*01d6*/ 	.byte	0x08
	.zero		1


	//   ....[21]....
        /*01d8*/ 	.word	0x000003a0
        /*01dc*/ 	.word	0x000000ff
        /*01e0*/ 	.word	0x000000c0
        /*01e4*/ 	.short	0x0100
        /*01e6*/ 	.byte	0x08
	.zero		1


	//   ....[22]....
        /*01e8*/ 	.word	0x000003b0
        /*01ec*/ 	.word	0x000000ff
        /*01f0*/ 	.word	0x00000058
        /*01f4*/ 	.short	0x0100
        /*01f6*/ 	.byte	0x08
	.zero		1


	//   ....[23]....
        /*01f8*/ 	.word	0x000003c0
        /*01fc*/ 	.word	0x000000ff
        /*0200*/ 	.word	0x000000c8
        /*0204*/ 	.short	0x0100
        /*0206*/ 	.byte	0x08
	.zero		1


	//   ....[24]....
        /*0208*/ 	.word	0x000003d0
        /*020c*/ 	.word	0x000000ff
        /*0210*/ 	.word	0x00000060
        /*0214*/ 	.short	0x0100
        /*0216*/ 	.byte	0x08
	.zero		1


	//   ....[25]....
        /*0218*/ 	.word	0x000003e0
        /*021c*/ 	.word	0x000000ff
        /*0220*/ 	.word	0x000000d0
        /*0224*/ 	.short	0x0100
        /*0226*/ 	.byte	0x08
	.zero		1


	//   ....[26]....
        /*0228*/ 	.word	0x000003f0
        /*022c*/ 	.word	0x000000ff
        /*0230*/ 	.word	0x00000068
        /*0234*/ 	.short	0x0100
        /*0236*/ 	.byte	0x08
	.zero		1


	//   ....[27]....
        /*0238*/ 	.word	0x00000400
        /*023c*/ 	.word	0x000000ff
        /*0240*/ 	.word	0x000000d8
        /*0244*/ 	.short	0x0100
        /*0246*/ 	.byte	0x08
	.zero		1


	//   ....[28]....
        /*0248*/ 	.word	0x00000860
        /*024c*/ 	.word	0x000000ff
        /*0250*/ 	.word	0x000000f0
        /*0254*/ 	.short	0x0100
        /*0256*/ 	.byte	0x06
	.zero		1


	//   ....[29]....
        /*0258*/ 	.word	0x000008f0
        /*025c*/ 	.word	0x000000ff
        /*0260*/ 	.word	0x000000f8
        /*0264*/ 	.short	0x0100
        /*0266*/ 	.byte	0x06
	.zero		1


	//   ....[30]....
        /*0268*/ 	.word	0x00001620
        /*026c*/ 	.word	0x00000003
        /*0270*/ 	.word	0x00000000
        /*0274*/ 	.short	0x010a
        /*0276*/ 	.byte	0x3f
	.zero		1


	//   ....[31]....
        /*0278*/ 	.word	0x00001660
        /*027c*/ 	.word	0x00000003
        /*0280*/ 	.word	0x00000000
        /*0284*/ 	.short	0x010a
        /*0286*/ 	.byte	0x3f
	.zero		1


	//   ....[32]....
        /*0288*/ 	.word	0x00001930
        /*028c*/ 	.word	0x00000005
        /*0290*/ 	.word	0x00000000
        /*0294*/ 	.short	0x010a
        /*0296*/ 	.byte	0x3f
	.zero		1


	//   ....[33]....
        /*0298*/ 	.word	0x00001970
        /*029c*/ 	.word	0x00000005
        /*02a0*/ 	.word	0x00000000
        /*02a4*/ 	.short	0x010a
        /*02a6*/ 	.byte	0x3f
	.zero		1


	//   ....[34]....
        /*02a8*/ 	.word	0x00001ad0
        /*02ac*/ 	.word	0x00000004
        /*02b0*/ 	.word	0x00000000
        /*02b4*/ 	.short	0x0101
        /*02b6*/ 	.byte	0x3f
	.zero		1


	//   ....[35]....
        /*02b8*/ 	.word	0x00001d00
        /*02bc*/ 	.word	0x00000000
        /*02c0*/ 	.word	0x00000000
        /*02c4*/ 	.short	0x0101
        /*02c6*/ 	.byte	0x3f
	.zero		1


	//   ....[36]....
        /*02c8*/ 	.word	0x000070e0
        /*02cc*/ 	.word	0x0000000e
        /*02d0*/ 	.word	0x00000070
        /*02d4*/ 	.short	0x010a
        /*02d6*/ 	.byte	0x3f
	.zero		1


	//   ....[37]....
        /*02d8*/ 	.word	0x000074b0
        /*02dc*/ 	.word	0x00000006
        /*02e0*/ 	.word	0x000000f8
        /*02e4*/ 	.short	0x0101
        /*02e6*/ 	.byte	0x3f
	.zero		1


	//   ....[38]....
        /*02e8*/ 	.word	0x00007be0
        /*02ec*/ 	.word	0x00000007
        /*02f0*/ 	.word	0x00000000
        /*02f4*/ 	.short	0x010a
        /*02f6*/ 	.byte	0x3f
	.zero		1


	//   ....[39]....
        /*02f8*/ 	.word	0x00007c60
        /*02fc*/ 	.word	0x00000009
        /*0300*/ 	.word	0x00000000
        /*0304*/ 	.short	0x010a
        /*0306*/ 	.byte	0x3f
	.zero		1


	//   ....[40]....
        /*0308*/ 	.word	0x00007cf0
        /*030c*/ 	.word	0x00000006
        /*0310*/ 	.word	0x00000000
        /*0314*/ 	.short	0x010a
        /*0316*/ 	.byte	0x3f
	.zero		1


	//   ....[41]....
        /*0318*/ 	.word	0x00007d80
        /*031c*/ 	.word	0x00000009
        /*0320*/ 	.word	0x00000000
        /*0324*/ 	.short	0x010a
        /*0326*/ 	.byte	0x3f
	.zero		1


	//   ....[42]....
        /*0328*/ 	.word	0x00007e10
        /*032c*/ 	.word	0x00000006
        /*0330*/ 	.word	0x00000000
        /*0334*/ 	.short	0x010a
        /*0336*/ 	.byte	0x3f
	.zero		1


	//   ....[43]....
        /*0338*/ 	.word	0x00007ea0
        /*033c*/ 	.word	0x00000009
        /*0340*/ 	.word	0x00000000
        /*0344*/ 	.short	0x010a
        /*0346*/ 	.byte	0x3f
	.zero		1


	//   ....[44]....
        /*0348*/ 	.word	0x00007f30
        /*034c*/ 	.word	0x00000006
        /*0350*/ 	.word	0x00000000
        /*0354*/ 	.short	0x010a
        /*0356*/ 	.byte	0x3f
	.zero		1


	//   ....[45]....
        /*0358*/ 	.word	0x00007fc0
        /*035c*/ 	.word	0x00000009
        /*0360*/ 	.word	0x00000000
        /*0364*/ 	.short	0x010a
        /*0366*/ 	.byte	0x3f
	.zero		1


	//   ....[46]....
        /*0368*/ 	.word	0x00008050
        /*036c*/ 	.word	0x00000006
        /*0370*/ 	.word	0x00000000
        /*0374*/ 	.short	0x010a
        /*0376*/ 	.byte	0x3f
	.zero		1


	//   ....[47]....
        /*0378*/ 	.word	0x000080e0
        /*037c*/ 	.word	0x00000009
        /*0380*/ 	.word	0x00000000
        /*0384*/ 	.short	0x010a
        /*0386*/ 	.byte	0x3f
	.zero		1


	//   ....[48]....
        /*0388*/ 	.word	0x00008170
        /*038c*/ 	.word	0x00000006
        /*0390*/ 	.word	0x00000000
        /*0394*/ 	.short	0x010a
        /*0396*/ 	.byte	0x3f
	.zero		1


	//   ....[49]....
        /*0398*/ 	.word	0x00008200
        /*039c*/ 	.word	0x00000009
        /*03a0*/ 	.word	0x00000000
        /*03a4*/ 	.short	0x010a
        /*03a6*/ 	.byte	0x3f
	.zero		1


	//   ....[50]....
        /*03a8*/ 	.word	0x00008290
        /*03ac*/ 	.word	0x00000006
        /*03b0*/ 	.word	0x00000000
        /*03b4*/ 	.short	0x010a
        /*03b6*/ 	.byte	0x3f
	.zero		1


	//   ....[51]....
        /*03b8*/ 	.word	0x00008320
        /*03bc*/ 	.word	0x00000003
        /*03c0*/ 	.word	0x00000000
        /*03c4*/ 	.short	0x010a
        /*03c6*/ 	.byte	0x3f
	.zero		1


	//   ....[52]....
        /*03c8*/ 	.word	0x00008380
        /*03cc*/ 	.word	0x00000003
        /*03d0*/ 	.word	0x00000000
        /*03d4*/ 	.short	0x010a
        /*03d6*/ 	.byte	0x3f
	.zero		1


	//   ....[53]....
        /*03d8*/ 	.word	0x000083d0
        /*03dc*/ 	.word	0x00000005
        /*03e0*/ 	.word	0x00000000
        /*03e4*/ 	.short	0x010a
        /*03e6*/ 	.byte	0x3f
	.zero		1


	//   ....[54]....
        /*03e8*/ 	.word	0x000084a0
        /*03ec*/ 	.word	0x0000000e
        /*03f0*/ 	.word	0x00000070
        /*03f4*/ 	.short	0x010a
        /*03f6*/ 	.byte	0x3f
	.zero		1


	//   ....[55]....
        /*03f8*/ 	.word	0x00008570
        /*03fc*/ 	.word	0x00000007
        /*0400*/ 	.word	0x00000000
        /*0404*/ 	.short	0x010a
        /*0406*/ 	.byte	0x3f
	.zero		1


	//   ....[56]....
        /*0408*/ 	.word	0x000085c0
        /*040c*/ 	.word	0x00000009
        /*0410*/ 	.word	0x00000000
        /*0414*/ 	.short	0x010a
        /*0416*/ 	.byte	0x3f
	.zero		1


	//   ....[57]....
        /*0418*/ 	.word	0x00008610
        /*041c*/ 	.word	0x00000006
        /*0420*/ 	.word	0x00000000
        /*0424*/ 	.short	0x010a
        /*0426*/ 	.byte	0x3f
	.zero		1


	//   ....[58]....
        /*0428*/ 	.word	0x00008660
        /*042c*/ 	.word	0x00000009
        /*0430*/ 	.word	0x00000000
        /*0434*/ 	.short	0x010a
        /*0436*/ 	.byte	0x3f
	.zero		1


	//   ....[59]....
        /*0438*/ 	.word	0x000086b0
        /*043c*/ 	.word	0x00000006
        /*0440*/ 	.word	0x00000000
        /*0444*/ 	.short	0x010a
        /*0446*/ 	.byte	0x3f
	.zero		1


	//   ....[60]....
        /*0448*/ 	.word	0x00008700
        /*044c*/ 	.word	0x00000009
        /*0450*/ 	.word	0x00000000
        /*0454*/ 	.short	0x010a
        /*0456*/ 	.byte	0x3f
	.zero		1


	//   ....[61]....
        /*0458*/ 	.word	0x00008750
        /*045c*/ 	.word	0x00000006
        /*0460*/ 	.word	0x00000000
        /*0464*/ 	.short	0x010a
        /*0466*/ 	.byte	0x3f
	.zero		1


	//   ....[62]....
        /*0468*/ 	.word	0x000087a0
        /*046c*/ 	.word	0x00000009
        /*0470*/ 	.word	0x00000000
        /*0474*/ 	.short	0x010a
        /*0476*/ 	.byte	0x3f
	.zero		1


	//   ....[63]....
        /*0478*/ 	.word	0x000087f0
        /*047c*/ 	.word	0x00000006
        /*0480*/ 	.word	0x00000000
        /*0484*/ 	.short	0x010a
        /*0486*/ 	.byte	0x3f
	.zero		1


	//   ....[64]....
        /*0488*/ 	.word	0x00008840
        /*048c*/ 	.word	0x00000009
        /*0490*/ 	.word	0x00000000
        /*0494*/ 	.short	0x010a
        /*0496*/ 	.byte	0x3f
	.zero		1


	//   ....[65]....
        /*0498*/ 	.word	0x00008890
        /*049c*/ 	.word	0x00000006
        /*04a0*/ 	.word	0x00000000
        /*04a4*/ 	.short	0x010a
        /*04a6*/ 	.byte	0x3f
	.zero		1


	//   ....[66]....
        /*04a8*/ 	.word	0x000088e0
        /*04ac*/ 	.word	0x00000009
        /*04b0*/ 	.word	0x00000000
        /*04b4*/ 	.short	0x010a
        /*04b6*/ 	.byte	0x3f
	.zero		1


	//   ....[67]....
        /*04b8*/ 	.word	0x00008930
        /*04bc*/ 	.word	0x00000006
        /*04c0*/ 	.word	0x00000000
        /*04c4*/ 	.short	0x010a
        /*04c6*/ 	.byte	0x3f
	.zero		1


	//----- nvinfo : EIATTR_NUM_MBARRIERS
	.align		4
.L_35:
        /*04c8*/ 	.byte	0x03, 0x38
        /*04ca*/ 	.short	0x001e


	//----- nvinfo : EIATTR_EXIT_INSTR_OFFSETS
	.align		4
        /*04cc*/ 	.byte	0x04, 0x1c
        /*04ce*/ 	.short	(.L_37 - .L_36)


	//   ....[0]....
.L_36:
        /*04d0*/ 	.word	0x00000ac0


	//   ....[1]....
        /*04d4*/ 	.word	0x000012d0


	//   ....[2]....
        /*04d8*/ 	.word	0x00006730


	//   ....[3]....
        /*04dc*/ 	.word	0x00006c90


	//   ....[4]....
        /*04e0*/ 	.word	0x00008370


	//----- nvinfo : EIATTR_MAX_THREADS
	.align		4
.L_37:
        /*04e4*/ 	.byte	0x04, 0x05
        /*04e6*/ 	.short	(.L_39 - .L_38)
.L_38:
        /*04e8*/ 	.word	0x00000180
        /*04ec*/ 	.word	0x00000001
        /*04f0*/ 	.word	0x00000001


	//----- nvinfo : EIATTR_CRS_STACK_SIZE
	.align		4
.L_39:
        /*04f4*/ 	.byte	0x04, 0x1e
        /*04f6*/ 	.short	(.L_41 - .L_40)
.L_40:
        /*04f8*/ 	.word	0x00000000


	//----- nvinfo : EIATTR_CBANK_PARAM_SIZE
	.align		4
.L_41:
        /*04fc*/ 	.byte	0x03, 0x19
        /*04fe*/ 	.short	0x0470


	//----- nvinfo : EIATTR_PARAM_CBANK
	.align		4
        /*0500*/ 	.byte	0x04, 0x0a
        /*0502*/ 	.short	(.L_43 - .L_42)
	.align		4
.L_42:
        /*0504*/ 	.word	index@(.nv.constant0._ZN7cutlass13device_kernelINS_4gemm6kernel13GemmUniversalIN4cute5tupleIJiiiiEEENS1_10collective13CollectiveMmaINS1_34MainloopSm90TmaGmmaWarpSpecializedILi14ENS5_IJNS4_1CILi2EEESB_NSA_ILi1EEEEEENS1_35KernelTmaWarpSpecializedCooperativeEEENS5_IJNSA_ILi128EEESG_NSA_ILi32EEEEEENS_10bfloat16_tENS5_IJlSC_lEEESJ_SK_NS4_8TiledMMAINS4_8MMA_AtomIJNS4_4SM904GMMA28MMA_64x128x16_F32BF16BF16_SSILNSO_5MajorE0ELSQ_0ELNSO_7ScaleInE1ELSR_1EEEEEENS4_6LayoutINS5_IJSB_SC_SC_EEENS5_IJSC_NSA_ILi0EEESW_EEEEENS5_IJNS4_10UnderscoreESZ_SZ_EEEEENS4_23SM90_TMA_LOAD_MULTICASTENS4_14ComposedLayoutINS4_7SwizzleILi2ELi4ELi3EEENS4_18smem_ptr_flag_bitsILi16EEENSU_INS5_IJNSA_ILi8EEESH_EEENS5_IJSH_SC_EEEEEEEvNS4_8identityES12_S1C_vS1D_EENS_8epilogue10collective6detail29Sm90TmaWarpSpecializedAdapterINS1G_15DefaultEpilogueISJ_SK_SK_NS1F_6thread17LinearCombinationISJ_Li1EffLNS1K_9ScaleType4KindE0ELNS_15FloatRoundStyleE2ESJ_EENS1_15EpilogueDefaultEEEEEvvEEEEvNT_6ParamsE)
        /*0508*/ 	.short	0x0210
        /*050a*/ 	.short	0x0470


	//----- nvinfo : EIATTR_SW_WAR
	.align		4
.L_43:
        /*050c*/ 	.byte	0x04, 0x36
        /*050e*/ 	.short	(.L_45 - .L_44)
.L_44:
        /*0510*/ 	.word	0x00000008
.L_45:


//--------------------- .nv.callgraph             --------------------------
	.section	.nv.callgraph,"",@"SHT_CUDA_CALLGRAPH"
	.align	4
	.sectionentsize	8
	.align		4
        /*0000*/ 	.word	0x00000000
	.align		4
        /*0004*/ 	.word	0xffffffff
	.align		4
        /*0008*/ 	.word	index@(_ZN7cutlass13device_kernelINS_4gemm6kernel13GemmUniversalIN4cute5tupleIJiiiiEEENS1_10collective13CollectiveMmaINS1_34MainloopSm90TmaGmmaWarpSpecializedILi14ENS5_IJNS4_1CILi2EEESB_NSA_ILi1EEEEEENS1_35KernelTmaWarpSpecializedCooperativeEEENS5_IJNSA_ILi128EEESG_NSA_ILi32EEEEEENS_10bfloat16_tENS5_IJlSC_lEEESJ_SK_NS4_8TiledMMAINS4_8MMA_AtomIJNS4_4SM904GMMA28MMA_64x128x16_F32BF16BF16_SSILNSO_5MajorE0ELSQ_0ELNSO_7ScaleInE1ELSR_1EEEEEENS4_6LayoutINS5_IJSB_SC_SC_EEENS5_IJSC_NSA_ILi0EEESW_EEEEENS5_IJNS4_10UnderscoreESZ_SZ_EEEEENS4_23SM90_TMA_LOAD_MULTICASTENS4_14ComposedLayoutINS4_7SwizzleILi2ELi4ELi3EEENS4_18smem_ptr_flag_bitsILi16EEENSU_INS5_IJNSA_ILi8EEESH_EEENS5_IJSH_SC_EEEEEEEvNS4_8identityES12_S1C_vS1D_EENS_8epilogue10collective6detail29Sm90TmaWarpSpecializedAdapterINS1G_15DefaultEpilogueISJ_SK_SK_NS1F_6thread17LinearCombinationISJ_Li1EffLNS1K_9ScaleType4KindE0ELNS_15FloatRoundStyleE2ESJ_EENS1_15EpilogueDefaultEEEEEvvEEEEvNT_6ParamsE)
	.align		4
        /*000c*/ 	.word	index@(__assertfail)
	.align		4
        /*0010*/ 	.word	0x00000000
	.align		4
        /*0014*/ 	.word	0xfffffffe
	.align		4
        /*0018*/ 	.word	0x00000000
	.align		4
        /*001c*/ 	.word	0xfffffffd
	.align		4
        /*0020*/ 	.word	0x00000000
	.align		4
        /*0024*/ 	.word	0xfffffffc


//--------------------- .nv.constant4             --------------------------
	.section	.nv.constant4,"a",@progbits
	.align	8
	.align		8
.nv.constant4:
        /*0000*/ 	.dword	__assertfail
	.align		8
        /*0008*/ 	.dword	__unnamed_1
	.align		8
        /*0010*/ 	.dword	_ZN40_INTERNAL_6afd3032_4_k_cu_27b363e7_246204cuda3std3__45__cpo5beginE
	.align		8
        /*0018*/ 	.dword	_ZN40_INTERNAL_6afd3032_4_k_cu_27b363e7_246204cuda3std3__45__cpo3endE
	.align		8
        /*0020*/ 	.dword	_ZN40_INTERNAL_6afd3032_4_k_cu_27b363e7_246204cuda3std3__45__cpo6cbeginE
	.align		8
        /*0028*/ 	.dword	_ZN40_INTERNAL_6afd3032_4_k_cu_27b363e7_246204cuda3std3__45__cpo4cendE
	.align		8
        /*0030*/ 	.dword	_ZN40_INTERNAL_6afd3032_4_k_cu_27b363e7_246204cuda3std3__442_GLOBAL__N__6afd3032_4_k_cu_27b363e7_246206ignoreE
	.align		8
        /*0038*/ 	.dword	_ZN40_INTERNAL_6afd3032_4_k_cu_27b363e7_246204cuda3std3__419piecewise_constructE
	.align		8
        /*0040*/ 	.dword	_ZN40_INTERNAL_6afd3032_4_k_cu_27b363e7_246204cuda3std3__48in_placeE
	.align		8
        /*0048*/ 	.dword	_ZN40_INTERNAL_6afd3032_4_k_cu_27b363e7_246204cuda3std6ranges3__45__cpo4swapE
	.align		8
        /*0050*/ 	.dword	_ZN40_INTERNAL_6afd3032_4_k_cu_27b363e7_246204cuda3std6ranges3__45__cpo9iter_moveE
	.align		8
        /*0058*/ 	.dword	_ZN40_INTERNAL_6afd3032_4_k_cu_27b363e7_246204cute7productE
	.align		8
        /*0060*/ 	.dword	_ZN40_INTERNAL_6afd3032_4_k_cu_27b363e7_246204cute1_E
	.align		8
        /*0068*/ 	.dword	$str$22
	.align		8
        /*0070*/ 	.dword	$str$23


//--------------------- .text._ZN7cutlass13device_kernelINS_4gemm6kernel13GemmUniversalIN4cute5tupleIJiiiiEEENS1_10collective13CollectiveMmaINS1_34MainloopSm90TmaGmmaWarpSpecializedILi14ENS5_IJNS4_1CILi2EEESB_NSA_ILi1EEEEEENS1_35KernelTmaWarpSpecializedCooperativeEEENS5_IJNSA_ILi128EEESG_NSA_ILi32EEEEEENS_10bfloat16_tENS5_IJlSC_lEEESJ_SK_NS4_8TiledMMAINS4_8MMA_AtomIJNS4_4SM904GMMA28MMA_64x128x16_F32BF16BF16_SSILNSO_5MajorE0ELSQ_0ELNSO_7ScaleInE1ELSR_1EEEEEENS4_6LayoutINS5_IJSB_SC_SC_EEENS5_IJSC_NSA_ILi0EEESW_EEEEENS5_IJNS4_10UnderscoreESZ_SZ_EEEEENS4_23SM90_TMA_LOAD_MULTICASTENS4_14ComposedLayoutINS4_7SwizzleILi2ELi4ELi3EEENS4_18smem_ptr_flag_bitsILi16EEENSU_INS5_IJNSA_ILi8EEESH_EEENS5_IJSH_SC_EEEEEEEvNS4_8identityES12_S1C_vS1D_EENS_8epilogue10collective6detail29Sm90TmaWarpSpecializedAdapterINS1G_15DefaultEpilogueISJ_SK_SK_NS1F_6thread17LinearCombinationISJ_Li1EffLNS1K_9ScaleType4KindE0ELNS_15FloatRoundStyleE2ESJ_EENS1_15EpilogueDefaultEEEEEvvEEEEvNT_6ParamsE --------------------------
	.section	.text._ZN7cutlass13device_kernelINS_4gemm6kernel13GemmUniversalIN4cute5tupleIJiiiiEEENS1_10collective13CollectiveMmaINS1_34MainloopSm90TmaGmmaWarpSpecializedILi14ENS5_IJNS4_1CILi2EEESB_NSA_ILi1EEEEEENS1_35KernelTmaWarpSpecializedCooperativeEEENS5_IJNSA_ILi128EEESG_NSA_ILi32EEEEEENS_10bfloat16_tENS5_IJlSC_lEEESJ_SK_NS4_8TiledMMAINS4_8MMA_AtomIJNS4_4SM904GMMA28MMA_64x128x16_F32BF16BF16_SSILNSO_5MajorE0ELSQ_0ELNSO_7ScaleInE1ELSR_1EEEEEENS4_6LayoutINS5_IJSB_SC_SC_EEENS5_IJSC_NSA_ILi0EEESW_EEEEENS5_IJNS4_10UnderscoreESZ_SZ_EEEEENS4_23SM90_TMA_LOAD_MULTICASTENS4_14ComposedLayoutINS4_7SwizzleILi2ELi4ELi3EEENS4_18smem_ptr_flag_bitsILi16EEENSU_INS5_IJNSA_ILi8EEESH_EEENS5_IJSH_SC_EEEEEEEvNS4_8identityES12_S1C_vS1D_EENS_8epilogue10collective6detail29Sm90TmaWarpSpecializedAdapterINS1G_15DefaultEpilogueISJ_SK_SK_NS1F_6thread17LinearCombinationISJ_Li1EffLNS1K_9ScaleType4KindE0ELNS_15FloatRoundStyleE2ESJ_EENS1_15EpilogueDefaultEEEEEvvEEEEvNT_6ParamsE,"ax",@progbits
	.align	128
.text._ZN7cutlass13device_kernelINS_4gemm6kernel13GemmUniversalIN4cute5tupleIJiiiiEEENS1_10collective13CollectiveMmaINS1_34MainloopSm90TmaGmmaWarpSpecializedILi14ENS5_IJNS4_1CILi2EEESB_NSA_ILi1EEEEEENS1_35KernelTmaWarpSpecializedCooperativeEEENS5_IJNSA_ILi128EEESG_NSA_ILi32EEEEEENS_10bfloat16_tENS5_IJlSC_lEEESJ_SK_NS4_8TiledMMAINS4_8MMA_AtomIJNS4_4SM904GMMA28MMA_64x128x16_F32BF16BF16_SSILNSO_5MajorE0ELSQ_0ELNSO_7ScaleInE1ELSR_1EEEEEENS4_6LayoutINS5_IJSB_SC_SC_EEENS5_IJSC_NSA_ILi0EEESW_EEEEENS5_IJNS4_10UnderscoreESZ_SZ_EEEEENS4_23SM90_TMA_LOAD_MULTICASTENS4_14ComposedLayoutINS4_7SwizzleILi2ELi4ELi3EEENS4_18smem_ptr_flag_bitsILi16EEENSU_INS5_IJNSA_ILi8EEESH_EEENS5_IJSH_SC_EEEEEEEvNS4_8identityES12_S1C_vS1D_EENS_8epilogue10collective6detail29Sm90TmaWarpSpecializedAdapterINS1G_15DefaultEpilogueISJ_SK_SK_NS1F_6thread17LinearCombinationISJ_Li1EffLNS1K_9ScaleType4KindE0ELNS_15FloatRoundStyleE2ESJ_EENS1_15EpilogueDefaultEEEEEvvEEEEvNT_6ParamsE:
        .type           _ZN7cutlass13device_kernelINS_4gemm6kernel13GemmUniversalIN4cute5tupleIJiiiiEEENS1_10collective13CollectiveMmaINS1_34MainloopSm90TmaGmmaWarpSpecializedILi14ENS5_IJNS4_1CILi2EEESB_NSA_ILi1EEEEEENS1_35KernelTmaWarpSpecializedCooperativeEEENS5_IJNSA_ILi128EEESG_NSA_ILi32EEEEEENS_10bfloat16_tENS5_IJlSC_lEEESJ_SK_NS4_8TiledMMAINS4_8MMA_AtomIJNS4_4SM904GMMA28MMA_64x128x16_F32BF16BF16_SSILNSO_5MajorE0ELSQ_0ELNSO_7ScaleInE1ELSR_1EEEEEENS4_6LayoutINS5_IJSB_SC_SC_EEENS5_IJSC_NSA_ILi0EEESW_EEEEENS5_IJNS4_10UnderscoreESZ_SZ_EEEEENS4_23SM90_TMA_LOAD_MULTICASTENS4_14ComposedLayoutINS4_7SwizzleILi2ELi4ELi3EEENS4_18smem_ptr_flag_bitsILi16EEENSU_INS5_IJNSA_ILi8EEESH_EEENS5_IJSH_SC_EEEEEEEvNS4_8identityES12_S1C_vS1D_EENS_8epilogue10collective6detail29Sm90TmaWarpSpecializedAdapterINS1G_15DefaultEpilogueISJ_SK_SK_NS1F_6thread17LinearCombinationISJ_Li1EffLNS1K_9ScaleType4KindE0ELNS_15FloatRoundStyleE2ESJ_EENS1_15EpilogueDefaultEEEEEvvEEEEvNT_6ParamsE,@function
        .size           _ZN7cutlass13device_kernelINS_4gemm6kernel13GemmUniversalIN4cute5tupleIJiiiiEEENS1_10collective13CollectiveMmaINS1_34MainloopSm90TmaGmmaWarpSpecializedILi14ENS5_IJNS4_1CILi2EEESB_NSA_ILi1EEEEEENS1_35KernelTmaWarpSpecializedCooperativeEEENS5_IJNSA_ILi128EEESG_NSA_ILi32EEEEEENS_10bfloat16_tENS5_IJlSC_lEEESJ_SK_NS4_8TiledMMAINS4_8MMA_AtomIJNS4_4SM904GMMA28MMA_64x128x16_F32BF16BF16_SSILNSO_5MajorE0ELSQ_0ELNSO_7ScaleInE1ELSR_1EEEEEENS4_6LayoutINS5_IJSB_SC_SC_EEENS5_IJSC_NSA_ILi0EEESW_EEEEENS5_IJNS4_10UnderscoreESZ_SZ_EEEEENS4_23SM90_TMA_LOAD_MULTICASTENS4_14ComposedLayoutINS4_7SwizzleILi2ELi4ELi3EEENS4_18smem_ptr_flag_bitsILi16EEENSU_INS5_IJNSA_ILi8EEESH_EEENS5_IJSH_SC_EEEEEEEvNS4_8identityES12_S1C_vS1D_EENS_8epilogue10collective6detail29Sm90TmaWarpSpecializedAdapterINS1G_15DefaultEpilogueISJ_SK_SK_NS1F_6thread17LinearCombinationISJ_Li1EffLNS1K_9ScaleType4KindE0ELNS_15FloatRoundStyleE2ESJ_EENS1_15EpilogueDefaultEEEEEvvEEEEvNT_6ParamsE,(.L_x_220 - _ZN7cutlass13device_kernelINS_4gemm6kernel13GemmUniversalIN4cute5tupleIJiiiiEEENS1_10collective13CollectiveMmaINS1_34MainloopSm90TmaGmmaWarpSpecializedILi14ENS5_IJNS4_1CILi2EEESB_NSA_ILi1EEEEEENS1_35KernelTmaWarpSpecializedCooperativeEEENS5_IJNSA_ILi128EEESG_NSA_ILi32EEEEEENS_10bfloat16_tENS5_IJlSC_lEEESJ_SK_NS4_8TiledMMAINS4_8MMA_AtomIJNS4_4SM904GMMA28MMA_64x128x16_F32BF16BF16_SSILNSO_5MajorE0ELSQ_0ELNSO_7ScaleInE1ELSR_1EEEEEENS4_6LayoutINS5_IJSB_SC_SC_EEENS5_IJSC_NSA_ILi0EEESW_EEEEENS5_IJNS4_10UnderscoreESZ_SZ_EEEEENS4_23SM90_TMA_LOAD_MULTICASTENS4_14ComposedLayoutINS4_7SwizzleILi2ELi4ELi3EEENS4_18smem_ptr_flag_bitsILi16EEENSU_INS5_IJNSA_ILi8EEESH_EEENS5_IJSH_SC_EEEEEEEvNS4_8identityES12_S1C_vS1D_EENS_8epilogue10collective6detail29Sm90TmaWarpSpecializedAdapterINS1G_15DefaultEpilogueISJ_SK_SK_NS1F_6thread17LinearCombinationISJ_Li1EffLNS1K_9ScaleType4KindE0ELNS_15FloatRoundStyleE2ESJ_EENS1_15EpilogueDefaultEEEEEvvEEEEvNT_6ParamsE)
        .other          _ZN7cutlass13device_kernelINS_4gemm6kernel13GemmUniversalIN4cute5tupleIJiiiiEEENS1_10collective13CollectiveMmaINS1_34MainloopSm90TmaGmmaWarpSpecializedILi14ENS5_IJNS4_1CILi2EEESB_NSA_ILi1EEEEEENS1_35KernelTmaWarpSpecializedCooperativeEEENS5_IJNSA_ILi128EEESG_NSA_ILi32EEEEEENS_10bfloat16_tENS5_IJlSC_lEEESJ_SK_NS4_8TiledMMAINS4_8MMA_AtomIJNS4_4SM904GMMA28MMA_64x128x16_F32BF16BF16_SSILNSO_5MajorE0ELSQ_0ELNSO_7ScaleInE1ELSR_1EEEEEENS4_6LayoutINS5_IJSB_SC_SC_EEENS5_IJSC_NSA_ILi0EEESW_EEEEENS5_IJNS4_10UnderscoreESZ_SZ_EEEEENS4_23SM90_TMA_LOAD_MULTICASTENS4_14ComposedLayoutINS4_7SwizzleILi2ELi4ELi3EEENS4_18smem_ptr_flag_bitsILi16EEENSU_INS5_IJNSA_ILi8EEESH_EEENS5_IJSH_SC_EEEEEEEvNS4_8identityES12_S1C_vS1D_EENS_8epilogue10collective6detail29Sm90TmaWarpSpecializedAdapterINS1G_15DefaultEpilogueISJ_SK_SK_NS1F_6thread17LinearCombinationISJ_Li1EffLNS1K_9ScaleType4KindE0ELNS_15FloatRoundStyleE2ESJ_EENS1_15EpilogueDefaultEEEEEvvEEEEvNT_6ParamsE,@"STO_CUDA_ENTRY STV_DEFAULT"
_ZN7cutlass13device_kernelINS_4gemm6kernel13GemmUniversalIN4cute5tupleIJiiiiEEENS1_10collective13CollectiveMmaINS1_34MainloopSm90TmaGmmaWarpSpecializedILi14ENS5_IJNS4_1CILi2EEESB_NSA_ILi1EEEEEENS1_35KernelTmaWarpSpecializedCooperativeEEENS5_IJNSA_ILi128EEESG_NSA_ILi32EEEEEENS_10bfloat16_tENS5_IJlSC_lEEESJ_SK_NS4_8TiledMMAINS4_8MMA_AtomIJNS4_4SM904GMMA28MMA_64x128x16_F32BF16BF16_SSILNSO_5MajorE0ELSQ_0ELNSO_7ScaleInE1ELSR_1EEEEEENS4_6LayoutINS5_IJSB_SC_SC_EEENS5_IJSC_NSA_ILi0EEESW_EEEEENS5_IJNS4_10UnderscoreESZ_SZ_EEEEENS4_23SM90_TMA_LOAD_MULTICASTENS4_14ComposedLayoutINS4_7SwizzleILi2ELi4ELi3EEENS4_18smem_ptr_flag_bitsILi16EEENSU_INS5_IJNSA_ILi8EEESH_EEENS5_IJSH_SC_EEEEEEEvNS4_8identityES12_S1C_vS1D_EENS_8epilogue10collective6detail29Sm90TmaWarpSpecializedAdapterINS1G_15DefaultEpilogueISJ_SK_SK_NS1F_6thread17LinearCombinationISJ_Li1EffLNS1K_9ScaleType4KindE0ELNS_15FloatRoundStyleE2ESJ_EENS1_15EpilogueDefaultEEEEEvvEEEEvNT_6ParamsE:
[----:B------:R-:W0:Y:S01]  /*0000*/  LDC R1, c[0x0][0x28] ;  /* 0x00000a00ff017b82 */ /* 0x000e220000000800 */
[----:B------:R-:W1:Y:S01]  /*0010*/  S2R R18, SR_TID.X ;  /* 0x0000000000127919 */ /* 0x000e620000002100 */
[----:B------:R-:W-:Y:S01]  /*0020*/  ELECT P0, URZ, PT ;  /* 0x00000000003f782f */ /* 0x000fe20003800000 */
[----:B------:R-:W-:Y:S01]  /*0030*/  BSSY B0, `(.L_x_0) ;  /* 0x000000f000007945 */ /* 0x000fe20003800000 */
[--C-:B-1----:R-:W-:Y:S02]  /*0040*/  SHF.R.U32.HI R0, RZ, 0x5, R18.reuse ;  /* 0x00000005ff007819 */ /* 0x102fe40000011612 */
[----:B------:R-:W-:-:S03]  /*0050*/  SHF.R.U32.HI R3, RZ, 0x7, R18 ;  /* 0x00000007ff037819 */ /* 0x000fc60000011612 */
[----:B------:R-:W1:Y:S04]  /*0060*/  SHFL.IDX PT, R2, R0, RZ, 0x1f ;  /* 0x00001fff00027589 */ /* 0x000e6800000e0000 */
[----:B------:R2:W3:Y:S01]  /*0070*/  SHFL.IDX PT, R5, R3, RZ, 0x1f ;  /* 0x00001fff03057589 */ /* 0x0004e200000e0000 */
[----:B-1----:R-:W-:-:S13]  /*0080*/  ISETP.NE.OR P0, PT, R2, RZ, !P0 ;  /* 0x000000ff0200720c */ /* 0x002fda0004705670 */
[----:B0-23--:R-:W-:Y:S05]  /*0090*/  @P0 BRA `(.L_x_1) ;  /* 0x0000000000200947 */ /* 0x00dfea0003800000 */
[----:B------:R-:W-:Y:S02]  /*00a0*/  ULDC.64 UR4, c[0x0][0x198] ;  /* 0x0000660000047ab9 */ /* 0x000fe40000000a00 */
[----:B------:R-:W-:Y:S02]  /*00b0*/  UIADD3 UR6, UP0, UR4, 0xf0, URZ ;  /* 0x000000f004067890 */ /* 0x000fe4000ff1e03f */
[----:B------:R-:W-:Y:S02]  /*00c0*/  UIADD3 UR4, UP1, UR4, 0x1f0, URZ ;  /* 0x000001f004047890 */ /* 0x000fe4000ff3e03f */
[----:B------:R-:W-:Y:S02]  /*00d0*/  UIADD3.X UR7, URZ, UR5, URZ, UP0, !UPT ;  /* 0x000000053f077290 */ /* 0x000fe400087fe43f */
[----:B------:R-:W-:-:S07]  /*00e0*/  UIADD3.X UR5, URZ, UR5, URZ, UP1, !UPT ;  /* 0x000000053f057290 */ /* 0x000fce0008ffe43f */
[----:B------:R0:W-:Y:S02]  /*00f0*/  UTMACCTL.PF [UR6] ;  /* 0x00000000060079b9 */ /* 0x0001e40008040000 */
[----:B------:R0:W-:Y:S02]  /*0100*/  UTMACCTL.PF [UR4] ;  /* 0x00000000040079b9 */ /* 0x0001e40008040000 */
[----:B0-----:R-:W-:Y:S01]  /*0110*/  NOP ;  /* 0x0000000000007918 */ /* 0x001fe20000000000 */
.L_x_1:
[----:B------:R-:W-:Y:S05]  /*0120*/  BSYNC B0 ;  /* 0x0000000000007941 */ /* 0x000fea0003800000 */
.L_x_0:
[----:B------:R-:W0:Y:S02]  /*0130*/  SHFL.IDX PT, R3, R0, RZ, 0x1f ;  /* 0x00001fff00037589 */ /* 0x000e2400000e0000 */
[----:B0-----:R-:W-:-:S13]  /*0140*/  ISETP.NE.AND P0, PT, R3, RZ, PT ;  /* 0x000000ff0300720c */ /* 0x001fda0003f05270 */
[----:B------:R-:W-:Y:S05]  /*0150*/  @P0 BRA `(.L_x_2) ;  /* 0x0000000000b40947 */ /* 0x000fea0003800000 */
[----:B------:R-:W-:Y:S01]  /*0160*/  ELECT P0, URZ, PT ;  /* 0x00000000003f782f */ /* 0x000fe20003800000 */
[----:B------:R-:W-:-:S12]  /*0170*/  BSSY B0, `(.L_x_2) ;  /* 0x000002b000007945 */ /* 0x000fd80003800000 */
[----:B------:R-:W-:Y:S05]  /*0180*/  @!P0 BRA `(.L_x_3) ;  /* 0x0000000000a48947 */ /* 0x000fea0003800000 */
[----:B------:R-:W0:Y:S01]  /*0190*/  S2UR UR8, SR_CgaCtaId ;  /* 0x00000000000879c3 */ /* 0x000e220000008800 */
[----:B------:R-:W-:Y:S01]  /*01a0*/  UMOV UR4, 0x400 ;  /* 0x0000040000047882 */ /* 0x000fe20000000000 */
[----:B------:R-:W-:Y:S01]  /*01b0*/  UMOV UR5, 0x1 ;  /* 0x0000000100057882 */ /* 0x000fe20000000000 */
[----:B------:R-:W-:Y:S02]  /*01c0*/  UMOV UR6, 0x6 ;  /* 0x0000000600067882 */ /* 0x000fe40000000000 */
[----:B------:R-:W-:-:S04]  /*01d0*/  UIADD3 UR6, -UR6, 0x100000, URZ ;  /* 0x0010000006067890 */ /* 0x000fc8000fffe13f */
[----:B------:R-:W-:Y:S02]  /*01e0*/  USHF.L.U32 UR7, UR6, 0xb, URZ ;  /* 0x0000000b06077899 */ /* 0x000fe4000800063f */
[----:B------:R-:W-:Y:S02]  /*01f0*/  USHF.L.U32 UR6, UR6, 0x1, URZ ;  /* 0x0000000106067899 */ /* 0x000fe4000800063f */
[----:B0-----:R-:W-:Y:S02]  /*0200*/  ULEA UR8, UR8, UR4, 0x18 ;  /* 0x0000000408087291 */ /* 0x001fe4000f8ec03f */
[----:B------:R-:W-:-:S04]  /*0210*/  UIADD3 UR4, -UR5, 0x100000, URZ ;  /* 0x0010000005047890 */ /* 0x000fc8000fffe13f */
[----:B------:R-:W-:Y:S02]  /*0220*/  USHF.L.U32 UR5, UR4, 0xb, URZ ;  /* 0x0000000b04057899 */ /* 0x000fe4000800063f */
[----:B------:R-:W-:Y:S01]  /*0230*/  USHF.L.U32 UR4, UR4, 0x1, URZ ;  /* 0x0000000104047899 */ /* 0x000fe2000800063f */
[----:B------:R-:W0:Y:S11]  /*0240*/  FENCE.VIEW.ASYNC.S ;  /* 0x00000000000073c6 */ /* 0x000e360000000000 */
[----:B0-----:R0:W1:Y:S01]  /*0250*/  SYNCS.EXCH.64 URZ, [UR8], UR4 ;  /* 0x00000004083f75b2 */ /* 0x0010620008000100 */
[----:B------:R0:W2:Y:S01]  /*0260*/  SYNCS.EXCH.64 URZ, [UR8+0x70], UR6 ;  /* 0x00007006083f75b2 */ /* 0x0000a20008000100 */
[----:B------:R0:W3:Y:S01]  /*0270*/  SYNCS.EXCH.64 URZ, [UR8+0x8], UR4 ;  /* 0x00000804083f75b2 */ /* 0x0000e20008000100 */
[----:B------:R0:W4:Y:S01]  /*0280*/  SYNCS.EXCH.64 URZ, [UR8+0x78], UR6 ;  /* 0x00007806083f75b2 */ /* 0x0001220008000100 */
[----:B------:R0:W0:Y:S01]  /*0290*/  SYNCS.EXCH.64 URZ, [UR8+0x10], UR4 ;  /* 0x00001004083f75b2 */ /* 0x0000220008000100 */
        /* <DEDUP_REMOVED lines=23> */
[----:B-1234-:R-:W-:Y:S01]  /*0410*/  NOP ;  /* 0x0000000000007918 */ /* 0x01efe20000000000 */
.L_x_3:
[----:B0-----:R-:W-:Y:S05]  /*0420*/  BSYNC B0 ;  /* 0x0000000000007941 */ /* 0x001fea0003800000 */
.L_x_2:
[----:B------:R-:W-:Y:S01]  /*0430*/  SHF.R.S32.HI R7, RZ, 0x1f, R18 ;  /* 0x0000001fff077819 */ /* 0x000fe20000011412 */
[----:B------:R-:W0:Y:S01]  /*0440*/  SHFL.IDX PT, R0, R0, RZ, 0x1f ;  /* 0x00001fff00007589 */ /* 0x000e2200000e0000 */
[----:B------:R-:W1:Y:S01]  /*0450*/  S2UR UR8, SR_CTAID.X ;  /* 0x00000000000879c3 */ /* 0x000e620000002500 */
[----:B------:R-:W-:Y:S02]  /*0460*/  ELECT P0, URZ, PT ;  /* 0x00000000003f782f */ /* 0x000fe40003800000 */
[----:B------:R-:W-:Y:S01]  /*0470*/  LEA.HI R7, R7, R18, RZ, 0x7 ;  /* 0x0000001207077211 */ /* 0x000fe200078f38ff */
[----:B------:R-:W2:Y:S01]  /*0480*/  S2R R4, SR_CTAID.Y ;  /* 0x0000000000047919 */ /* 0x000ea20000002600 */
[----:B------:R-:W-:Y:S01]  /*0490*/  SHF.R.S32.HI R8, RZ, 0x1f, R3 ;  /* 0x0000001fff087819 */ /* 0x000fe20000011403 */
[----:B------:R-:W-:Y:S01]  /*04a0*/  ULDC UR4, c[0x0][0x150] ;  /* 0x0000540000047ab9 */ /* 0x000fe20000000800 */
[----:B------:R-:W-:Y:S01]  /*04b0*/  LOP3.LUT R7, R7, 0xffffff80, RZ, 0xc0, !PT ;  /* 0xffffff8007077812 */ /* 0x000fe200078ec0ff */
[----:B------:R-:W-:Y:S01]  /*04c0*/  NOP ;  /* 0x0000000000007918 */ /* 0x000fe20000000000 */
[----:B------:R-:W-:Y:S01]  /*04d0*/  LEA.HI R8, R8, R3, RZ, 0x2 ;  /* 0x0000000308087211 */ /* 0x000fe200078f10ff */
[----:B------:R-:W3:Y:S01]  /*04e0*/  LDC R10, c[0x0][0x144] ;  /* 0x00005100ff0a7b82 */ /* 0x000ee20000000800 */
[----:B------:R-:W-:Y:S01]  /*04f0*/  NOP ;  /* 0x0000000000007918 */ /* 0x000fe20000000000 */
[----:B------:R-:W-:Y:S01]  /*0500*/  IMAD.IADD R6, R18, 0x1, -R7 ;  /* 0x0000000112067824 */ /* 0x000fe200078e0a07 */
[----:B------:R-:W-:Y:S01]  /*0510*/  LOP3.LUT R8, R8, 0x3ffffffc, RZ, 0xc0, !PT ;  /* 0x3ffffffc08087812 */ /* 0x000fe200078ec0ff */
[----:B------:R-:W-:Y:S01]  /*0520*/  IMAD.MOV.U32 R22, RZ, RZ, 0x1 ;  /* 0x00000001ff167424 */ /* 0x000fe200078e00ff */
[----:B------:R-:W-:-:S02]  /*0530*/  ISETP.NE.AND P3, PT, R5, RZ, PT ;  /* 0x000000ff0500720c */ /* 0x000fc40003f65270 */
[----:B------:R-:W-:Y:S01]  /*0540*/  SHF.R.S32.HI R7, RZ, 0x1f, R6 ;  /* 0x0000001fff077819 */ /* 0x000fe20000011406 */
[----:B------:R-:W-:Y:S01]  /*0550*/  IMAD.IADD R8, R3, 0x1, -R8 ;  /* 0x0000000103087824 */ /* 0x000fe200078e0a08 */
[----:B------:R-:W4:Y:S02]  /*0560*/  LDC R13, c[0x0][0x140] ;  /* 0x00005000ff0d7b82 */ /* 0x000f240000000800 */
[----:B------:R-:W-:Y:S02]  /*0570*/  LEA.HI R7, R7, R6, RZ, 0x3 ;  /* 0x0000000607077211 */ /* 0x000fe400078f18ff */
[----:B0-----:R-:W-:Y:S02]  /*0580*/  ISETP.NE.OR P0, PT, R0, RZ, !P0 ;  /* 0x000000ff0000720c */ /* 0x001fe40004705670 */
[--C-:B------:R-:W-:Y:S02]  /*0590*/  SHF.R.S32.HI R0, RZ, 0x3, R7.reuse ;  /* 0x00000003ff007819 */ /* 0x100fe40000011407 */
[----:B------:R-:W-:-:S02]  /*05a0*/  SHF.R.S32.HI R7, RZ, 0x1f, R7 ;  /* 0x0000001fff077819 */ /* 0x000fc40000011407 */
[----:B-1----:R-:W-:Y:S02]  /*05b0*/  I2FP.F32.U32 R9, UR8 ;  /* 0x0000000800097c45 */ /* 0x002fe40008201000 */
[----:B------:R-:W-:-:S03]  /*05c0*/  LEA.HI R7, R7, R0, RZ, 0x2 ;  /* 0x0000000007077211 */ /* 0x000fc600078f10ff */
[----:B------:R-:W-:Y:S01]  /*05d0*/  FMUL R9, R9, UR4 ;  /* 0x0000000409097c20 */ /* 0x000fe20008400000 */
[----:B------:R-:W-:Y:S01]  /*05e0*/  LOP3.LUT R7, R7, 0xfffffffc, RZ, 0xc0, !PT ;  /* 0xfffffffc07077812 */ /* 0x000fe200078ec0ff */
[----:B------:R-:W-:Y:S01]  /*05f0*/  VOTEU.ALL UP0, P0 ;  /* 0x00000000003f7886 */ /* 0x000fe20000000000 */
[----:B--2---:R-:W-:Y:S01]  /*0600*/  I2FP.F32.U32 R3, R4 ;  /* 0x0000000400037245 */ /* 0x004fe20000201000 */
[----:B------:R-:W-:Y:S01]  /*0610*/  ULDC UR4, c[0x0][0x154] ;  /* 0x0000550000047ab9 */ /* 0x000fe20000000800 */
[----:B------:R-:W-:Y:S01]  /*0620*/  VOTEU.ALL UP1, P0 ;  /* 0x00000000003f7886 */ /* 0x000fe20000020000 */
[----:B------:R-:W0:Y:S01]  /*0630*/  F2I.U32.TRUNC.NTZ R9, R9 ;  /* 0x0000000900097305 */ /* 0x000e22000020f000 */
[----:B------:R-:W-:Y:S01]  /*0640*/  IMAD.IADD R7, R0, 0x1, -R7 ;  /* 0x0000000100077824 */ /* 0x000fe200078e0a07 */
[----:B------:R-:W1:Y:S01]  /*0650*/  @!UP0 S2UR UR7, SR_CgaCtaId ;  /* 0x00000000000789c3 */ /* 0x000e620000008800 */
[----:B------:R-:W-:Y:S01]  /*0660*/  FMUL R12, R3, UR4 ;  /* 0x00000004030c7c20 */ /* 0x000fe20008400000 */
[----:B------:R-:W-:Y:S01]  /*0670*/  UMOV UR4, 0x20 ;  /* 0x0000002000047882 */ /* 0x000fe20000000000 */
[----:B------:R-:W-:Y:S01]  /*0680*/  IMAD R8, R8, 0x4, R7 ;  /* 0x0000000408087824 */ /* 0x000fe200078e0207 */
[----:B------:R-:W-:Y:S01]  /*0690*/  @!UP0 UMOV UR6, 0x400 ;  /* 0x0000040000068882 */ /* 0x000fe20000000000 */
[----:B------:R-:W-:-:S04]  /*06a0*/  @!UP0 UIADD3 UR4, -UR4, 0x100000, URZ ;  /* 0x0010000004048890 */ /* 0x000fc8000fffe13f */
[----:B------:R-:W-:Y:S02]  /*06b0*/  @!UP0 USHF.L.U32 UR5, UR4, 0xb, URZ ;  /* 0x0000000b04058899 */ /* 0x000fe4000800063f */
[----:B------:R-:W-:Y:S01]  /*06c0*/  @!UP0 USHF.L.U32 UR4, UR4, 0x1, URZ ;  /* 0x0000000104048899 */ /* 0x000fe2000800063f */
[----:B----4-:R-:W-:Y:S01]  /*06d0*/  ISETP.EQ.U32.AND P2, PT, R13, 0x1, PT ;  /* 0x000000010d00780c */ /* 0x010fe20003f42070 */
[----:B------:R-:W2:Y:S01]  /*06e0*/  F2I.U32.TRUNC.NTZ R12, R12 ;  /* 0x0000000c000c7305 */ /* 0x000ea2000020f000 */
[C---:B------:R-:W-:Y:S01]  /*06f0*/  LEA.HI R0, R8.reuse, R8, RZ, 0x1 ;  /* 0x0000000808007211 */ /* 0x040fe200078f08ff */
[----:B------:R-:W4:Y:S01]  /*0700*/  LDC R7, c[0x0][0x148] ;  /* 0x00005200ff077b82 */ /* 0x000f220000000800 */
[----:B------:R-:W-:Y:S02]  /*0710*/  IMAD.SHL.U32 R23, R8, 0x4, RZ ;  /* 0x0000000408177824 */ /* 0x000fe400078e00ff */
[----:B------:R-:W-:Y:S01]  /*0720*/  LOP3.LUT R11, R0, 0xfffffffe, RZ, 0xc0, !PT ;  /* 0xfffffffe000b7812 */ /* 0x000fe200078ec0ff */
[----:B0-----:R-:W-:Y:S01]  /*0730*/  IMAD.MOV R15, RZ, RZ, -R9 ;  /* 0x000000ffff0f7224 */ /* 0x001fe200078e0a09 */
[----:B------:R-:W-:-:S02]  /*0740*/  SHF.R.S32.HI R9, RZ, 0x1f, R2 ;  /* 0x0000001fff097819 */ /* 0x000fc40000011402 */
[----:B------:R-:W-:Y:S01]  /*0750*/  LOP3.LUT R23, R8, 0xc, R23, 0x78, !PT ;  /* 0x0000000c08177812 */ /* 0x000fe200078e7817 */
[----:B---3--:R-:W-:Y:S01]  /*0760*/  IMAD R3, R10, R15, UR8 ;  /* 0x000000080a037e24 */ /* 0x008fe2000f8e020f */
[----:B------:R-:W-:Y:S01]  /*0770*/  LEA.HI R9, R9, R2, RZ, 0x2 ;  /* 0x0000000209097211 */ /* 0x000fe200078f10ff */
[----:B------:R-:W-:-:S03]  /*0780*/  IMAD.IADD R0, R8, 0x1, -R11 ;  /* 0x0000000108007824 */ /* 0x000fc600078e0a0b */
[----:B------:R-:W-:Y:S01]  /*0790*/  LOP3.LUT R9, R9, 0xfffffffc, RZ, 0xc0, !PT ;  /* 0xfffffffc09097812 */ /* 0x000fe200078ec0ff */
[----:B--2---:R-:W-:Y:S01]  /*07a0*/  IMAD.MOV R21, RZ, RZ, -R12 ;  /* 0x000000ffff157224 */ /* 0x004fe200078e0a0c */
[----:B------:R-:W-:Y:S01]  /*07b0*/  ISETP.NE.AND P4, PT, R0, R3, PT ;  /* 0x000000030000720c */ /* 0x000fe20003f85270 */
[----:B-1----:R-:W-:Y:S02]  /*07c0*/  @!UP0 ULEA UR6, UR7, UR6, 0x18 ;  /* 0x0000000607068291 */ /* 0x002fe4000f8ec03f */
[----:B------:R-:W-:Y:S01]  /*07d0*/  IMAD.IADD R0, R2, 0x1, -R9 ;  /* 0x0000000102007824 */ /* 0x000fe200078e0a09 */
[----:B------:R-:W-:Y:S01]  /*07e0*/  VOTEU.ALL UP0, P0 ;  /* 0x00000000003f7886 */ /* 0x000fe20000000000 */
[----:B------:R-:W-:Y:S01]  /*07f0*/  LOP3.LUT P0, RZ, R6, 0x7, RZ, 0xc0, !PT ;  /* 0x0000000706ff7812 */ /* 0x000fe2000780c0ff */
[----:B------:R-:W-:Y:S02]  /*0800*/  VIADD R6, R5, 0xffffffff ;  /* 0xffffffff05067836 */ /* 0x000fe40000000000 */
[----:B------:R-:W-:Y:S01]  /*0810*/  ISETP.NE.AND P1, PT, R0, 0x3, PT ;  /* 0x000000030000780c */ /* 0x000fe20003f25270 */
[----:B----4-:R-:W-:Y:S01]  /*0820*/  IMAD R9, R7, R21, R4 ;  /* 0x0000001507097224 */ /* 0x010fe200078e0204 */
[----:B------:R-:W-:-:S02]  /*0830*/  ISETP.LT.U32.AND P0, PT, R23, 0x4, !P0 ;  /* 0x000000041700780c */ /* 0x000fc40004701070 */
[----:B------:R-:W-:Y:S01]  /*0840*/  ISETP.EQ.OR P1, PT, R0, RZ, !P1 ;  /* 0x000000ff0000720c */ /* 0x000fe20004f22670 */
[----:B------:R-:W0:Y:S02]  /*0850*/  FENCE.VIEW.ASYNC.S ;  /* 0x00000000000073c6 */ /* 0x000e240000000000 */
[----:B0-----:R0:W1:Y:S01]  /*0860*/  @!UP0 SYNCS.EXCH.64 URZ, [UR6+0xf0], UR4 ;  /* 0x0000f004063f85b2 */ /* 0x0010620008000100 */
[----:B------:R-:W-:Y:S02]  /*0870*/  @P4 LEA.HI R2, R23, R23, RZ, 0x1 ;  /* 0x0000001717024211 */ /* 0x000fe400078f08ff */
[----:B------:R-:W-:Y:S02]  /*0880*/  ISETP.EQ.AND P1, PT, R5, RZ, P1 ;  /* 0x000000ff0500720c */ /* 0x000fe40000f22270 */
[----:B------:R-:W-:Y:S02]  /*0890*/  @P4 SHF.R.S32.HI R2, RZ, 0x1, R2 ;  /* 0x00000001ff024819 */ /* 0x000fe40000011402 */
[----:B------:R-:W-:-:S02]  /*08a0*/  ISETP.GE.U32.AND P6, PT, R6, 0x2, PT ;  /* 0x000000020600780c */ /* 0x000fc40003fc6070 */
[----:B------:R-:W-:Y:S02]  /*08b0*/  @P4 ISETP.NE.AND P5, PT, R2, R9, PT ;  /* 0x000000090200420c */ /* 0x000fe40003fa5270 */
[----:B------:R-:W-:Y:S02]  /*08c0*/  SEL R9, RZ, 0x1, !P0 ;  /* 0x00000001ff097807 */ /* 0x000fe40004000000 */
[----:B------:R-:W-:Y:S02]  /*08d0*/  @P4 SEL R22, RZ, 0x1, P5 ;  /* 0x00000001ff164807 */ /* 0x000fe40002800000 */
[----:B------:R-:W-:Y:S01]  /*08e0*/  SEL R19, RZ, 0x1, !P1 ;  /* 0x00000001ff137807 */ /* 0x000fe20004800000 */
[----:B------:R0:W2:Y:S01]  /*08f0*/  @!UP1 SYNCS.EXCH.64 URZ, [UR6+0xf8], UR4 ;  /* 0x0000f804063f95b2 */ /* 0x0000a20008000100 */
[----:B------:R-:W-:Y:S01]  /*0900*/  LOP3.LUT R22, R22, R9, RZ, 0xc0, !PT ;  /* 0x0000000916167212 */ /* 0x000fe200078ec0ff */
[----:B------:R-:W-:Y:S01]  /*0910*/  NOP ;  /* 0x0000000000007918 */ /* 0x000fe20000000000 */
[----:B------:R-:W-:Y:S01]  /*0920*/  SEL R19, R19, 0x2, P6 ;  /* 0x0000000213137807 */ /* 0x000fe20003000000 */
[----:B------:R-:W-:Y:S06]  /*0930*/  @!P2 BRA `(.L_x_4) ;  /* 0x000000000008a947 */ /* 0x000fec0003800000 */
[----:B-12---:R-:W-:Y:S01]  /*0940*/  UCGABAR_ARV ;  /* 0x00000000000079c7 */ /* 0x006fe20008000000 */
[----:B------:R-:W-:Y:S05]  /*0950*/  BRA `(.L_x_5) ;  /* 0x0000000000047947 */ /* 0x000fea0003800000 */
.L_x_4:
[----:B-12---:R-:W-:Y:S01]  /*0960*/  NOP ;  /* 0x0000000000007918 */ /* 0x006fe20000000000 */
.L_x_5:
[----:B------:R-:W1:Y:S01]  /*0970*/  LDC R2, c[0x0][0x65c] ;  /* 0x00019700ff027b82 */ /* 0x000e620000000800 */
[----:B------:R-:W-:Y:S02]  /*0980*/  IMAD.U32 R8, RZ, RZ, UR8 ;  /* 0x00000008ff087e24 */ /* 0x000fe4000f8e00ff */
[----:B------:R-:W-:Y:S01]  /*0990*/  IMAD.MOV.U32 R9, RZ, RZ, RZ ;  /* 0x000000ffff097224 */ /* 0x000fe200078e00ff */
[----:B-1----:R-:W-:-:S04]  /*09a0*/  ISETP.NE.AND P1, PT, R2, 0x1, PT ;  /* 0x000000010200780c */ /* 0x002fc80003f25270 */
[----:B------:R-:W-:-:S09]  /*09b0*/  P2R R5, PR, RZ, 0x2 ;  /* 0x00000002ff057803 */ /* 0x000fd20000000000 */
[----:B------:R-:W1:Y:S01]  /*09c0*/  @P1 LDC R17, c[0x0][0x10] ;  /* 0x00000400ff111b82 */ /* 0x000e620000000800 */
[----:B------:R-:W-:Y:S02]  /*09d0*/  @P1 IMAD.MOV.U32 R5, RZ, RZ, RZ ;  /* 0x000000ffff051224 */ /* 0x000fe400078e00ff */
[----:B------:R-:W-:-:S05]  /*09e0*/  @P1 IMAD.MOV.U32 R13, RZ, RZ, RZ ;  /* 0x000000ffff0d1224 */ /* 0x000fca00078e00ff */
[----:B------:R-:W2:Y:S01]  /*09f0*/  @!P1 LDC R11, c[0x0][0xc] ;  /* 0x00000300ff0b9b82 */ /* 0x000ea20000000800 */
[----:B-1----:R-:W-:-:S04]  /*0a00*/  @P1 IMAD.WIDE.U32 R16, R17, UR8, R4 ;  /* 0x0000000811101c25 */ /* 0x002fc8000f8e0004 */
[----:B------:R-:W-:Y:S02]  /*0a10*/  @P1 IMAD.IADD R17, R17, 0x1, R13 ;  /* 0x0000000111111824 */ /* 0x000fe400078e020d */
[----:B--2---:R-:W-:-:S04]  /*0a20*/  @!P1 IMAD.WIDE.U32 R8, R4, R11, R8 ;  /* 0x0000000b04089225 */ /* 0x004fc800078e0008 */
[----:B------:R-:W-:Y:S02]  /*0a30*/  @!P1 IMAD.MOV.U32 R16, RZ, RZ, R8 ;  /* 0x000000ffff109224 */ /* 0x000fe400078e0008 */
[----:B------:R-:W-:Y:S01]  /*0a40*/  @!P1 IMAD.MOV.U32 R17, RZ, RZ, R9 ;  /* 0x000000ffff119224 */ /* 0x000fe200078e0009 */
[----:B------:R-:W-:Y:S06]  /*0a50*/  @!P2 BRA `(.L_x_6) ;  /* 0x00000000000ca947 */ /* 0x000fec0003800000 */
[----:B------:R-:W-:Y:S01]  /*0a60*/  UCGABAR_WAIT ;  /* 0x0000000000007dc7 */ /* 0x000fe20008000000 */
[----:B------:R-:W-:Y:S01]  /*0a70*/  CCTL.IVALL ;  /* 0x00000000ff00798f */ /* 0x000fe20002000000 */
[----:B------:R-:W-:Y:S05]  /*0a80*/  BRA `(.L_x_7) ;  /* 0x0000000000047947 */ /* 0x000fea0003800000 */
.L_x_6:
[----:B------:R-:W-:Y:S06]  /*0a90*/  BAR.SYNC.DEFER_BLOCKING 0x0 ;  /* 0x0000000000007b1d */ /* 0x000fec0000010000 */
.L_x_7:
[----:B------:R-:W-:Y:S05]  /*0aa0*/  @!P3 BRA `(.L_x_8) ;  /* 0x0000005c0024b947 */ /* 0x000fea0003800000 */
[----:B------:R-:W-:-:S13]  /*0ab0*/  ISETP.GT.U32.AND P0, PT, R6, 0x1, PT ;  /* 0x000000010600780c */ /* 0x000fda0003f04070 */
[----:B0-----:R-:W-:Y:S05]  /*0ac0*/  @P0 EXIT ;  /* 0x000000000000094d */ /* 0x001fea0003800000 */
[----:B------:R-:W-:Y:S01]  /*0ad0*/  ULDC.64 UR4, c[0x0][0x650] ;  /* 0x0001940000047ab9 */ /* 0x000fe20000000a00 */
[----:B------:R-:W-:Y:S01]  /*0ae0*/  PRMT R0, RZ, 0x7610, R0 ;  /* 0x00007610ff007816 */ /* 0x000fe20000000000 */
[----:B------:R-:W-:Y:S01]  /*0af0*/  IMAD.MOV.U32 R92, RZ, RZ, -0x1 ;  /* 0xffffffffff5c7424 */ /* 0x000fe200078e00ff */
[----:B------:R-:W-:Y:S01]  /*0b00*/  ISETP.GE.U32.AND P0, PT, R16, UR4, PT ;  /* 0x0000000410007c0c */ /* 0x000fe2000bf06070 */
[----:B------:R-:W-:Y:S02]  /*0b10*/  IMAD.MOV.U32 R93, RZ, RZ, -0x1 ;  /* 0xffffffffff5d7424 */ /* 0x000fe400078e00ff */
[----:B------:R-:W-:Y:S01]  /*0b20*/  IMAD.MOV.U32 R91, RZ, RZ, -0x1 ;  /* 0xffffffffff5b7424 */ /* 0x000fe200078e00ff */
[----:B------:R-:W-:-:S13]  /*0b30*/  ISETP.GE.U32.AND.EX P0, PT, R17, UR5, PT, P0 ;  /* 0x0000000511007c0c */ /* 0x000fda000bf06100 */
[----:B------:R-:W-:Y:S05]  /*0b40*/  @P0 BRA `(.L_x_9) ;  /* 0x0000000400280947 */ /* 0x000fea0003800000 */
[----:B------:R-:W0:Y:S01]  /*0b50*/  LDC.64 R24, c[0x0][0x628] ;  /* 0x00018a00ff187b82 */ /* 0x000e220000000a00 */
[----:B------:R-:W-:Y:S02]  /*0b60*/  IMAD.MOV.U32 R8, RZ, RZ, R16 ;  /* 0x000000ffff087224 */ /* 0x000fe400078e0010 */
[----:B------:R-:W-:-:S05]  /*0b70*/  IMAD.MOV.U32 R9, RZ, RZ, R17 ;  /* 0x000000ffff097224 */ /* 0x000fca00078e0011 */
[----:B------:R-:W1:Y:S08]  /*0b80*/  LDC R0, c[0x0][0x630] ;  /* 0x00018c00ff007b82 */ /* 0x000e700000000800 */
[----:B------:R-:W2:Y:S01]  /*0b90*/  LDC.64 R26, c[0x0][0x620] ;  /* 0x00018800ff1a7b82 */ /* 0x000ea20000000a00 */
[----:B0-----:R-:W-:-:S04]  /*0ba0*/  ISETP.NE.U32.AND P0, PT, R24, RZ, PT ;  /* 0x000000ff1800720c */ /* 0x001fc80003f05070 */
[----:B------:R-:W-:-:S13]  /*0bb0*/  ISETP.NE.AND.EX P0, PT, R25, RZ, PT, P0 ;  /* 0x000000ff1900720c */ /* 0x000fda0003f05300 */
[----:B-12---:R-:W-:Y:S05]  /*0bc0*/  @!P0 BRA `(.L_x_10) ;  /* 0x0000000000288947 */ /* 0x006fea0003800000 */
[----:B------:R-:W0:Y:S02]  /*0bd0*/  LDC R13, c[0x0][0x634] ;  /* 0x00018d00ff0d7b82 */ /* 0x000e240000000800 */
[----:B0-----:R-:W-:-:S05]  /*0be0*/  IADD3 R13, P0, R16, R13, RZ ;  /* 0x0000000d100d7210 */ /* 0x001fca0007f1e0ff */
[----:B------:R-:W-:-:S04]  /*0bf0*/  IMAD.X R15, RZ, RZ, R17, P0 ;  /* 0x000000ffff0f7224 */ /* 0x000fc800000e0611 */
[----:B------:R-:W-:-:S04]  /*0c00*/  IMAD.WIDE.U32 R8, R15, R24, RZ ;  /* 0x000000180f087225 */ /* 0x000fc800078e00ff */
[----:B------:R-:W-:-:S04]  /*0c10*/  IMAD.WIDE.U32 R10, P0, R13, R25, R8 ;  /* 0x000000190d0a7225 */ /* 0x000fc80007800008 */
[----:B------:R-:W-:-:S04]  /*0c20*/  IMAD.WIDE.U32 R8, R13, R24, RZ ;  /* 0x000000180d087225 */ /* 0x000fc800078e00ff */
[----:B------:R-:W-:Y:S01]  /*0c30*/  IMAD.X R13, RZ, RZ, RZ, P0 ;  /* 0x000000ffff0d7224 */ /* 0x000fe200000e06ff */
[----:B------:R-:W-:Y:S01]  /*0c40*/  IADD3 RZ, P0, R9, R10, RZ ;  /* 0x0000000a09ff7210 */ /* 0x000fe20007f1e0ff */
[----:B------:R-:W-:-:S04]  /*0c50*/  IMAD.MOV.U32 R12, RZ, RZ, R11 ;  /* 0x000000ffff0c7224 */ /* 0x000fc800078e000b */
[----:B------:R-:W-:-:S08]  /*0c60*/  IMAD.WIDE.U32.X R8, R15, R25, R12, P0 ;  /* 0x000000190f087225 */ /* 0x000fd000000e040c */
.L_x_10:
[----:B------:R-:W0:Y:S01]  /*0c70*/  LDC.64 R24, c[0x0][0x640] ;  /* 0x00019000ff187b82 */ /* 0x000e220000000a00 */
[-CC-:B------:R-:W-:Y:S01]  /*0c80*/  SHF.R.U64 R91, R8, R0.reuse, R9.reuse ;  /* 0x00000000085b7219 */ /* 0x180fe20000001209 */
[----:B------:R-:W-:Y:S01]  /*0c90*/  IMAD R30, R7, R21, R4 ;  /* 0x00000015071e7224 */ /* 0x000fe200078e0204 */
[----:B------:R-:W-:Y:S01]  /*0ca0*/  SHF.R.U32.HI R0, RZ, R0, R9 ;  /* 0x00000000ff007219 */ /* 0x000fe20000011609 */
[----:B------:R-:W-:Y:S01]  /*0cb0*/  IMAD.MOV.U32 R21, RZ, RZ, 0x1 ;  /* 0x00000001ff157424 */ /* 0x000fe200078e00ff */
[----:B------:R-:W-:-:S03]  /*0cc0*/  IADD3 R5, P0, RZ, -R91, RZ ;  /* 0x8000005bff057210 */ /* 0x000fc60007f1e0ff */
[----:B------:R-:W1:Y:S02]  /*0cd0*/  LDC R6, c[0x0][0x618] ;  /* 0x00018600ff067b82 */ /* 0x000e640000000800 */
[----:B------:R-:W-:-:S04]  /*0ce0*/  IMAD.X R9, RZ, RZ, ~R0, P0 ;  /* 0x000000ffff097224 */ /* 0x000fc800000e0e00 */
[-C--:B------:R-:W-:Y:S02]  /*0cf0*/  IMAD R0, R9, R26.reuse, RZ ;  /* 0x0000001a09007224 */ /* 0x080fe400078e02ff */
[----:B------:R-:W2:Y:S01]  /*0d00*/  LDC R11, c[0x0][0x608] ;  /* 0x00018200ff0b7b82 */ /* 0x000ea20000000800 */
[----:B------:R-:W-:-:S04]  /*0d10*/  IMAD.WIDE.U32 R8, R5, R26, R16 ;  /* 0x0000001a05087225 */ /* 0x000fc800078e0010 */
[----:B------:R-:W-:-:S03]  /*0d20*/  IMAD R5, R5, R27, R0 ;  /* 0x0000001b05057224 */ /* 0x000fc600078e0200 */
[----:B------:R-:W3:Y:S01]  /*0d30*/  LDC R12, c[0x0][0x658] ;  /* 0x00019600ff0c7b82 */ /* 0x000ee20000000800 */
[----:B0-----:R-:W-:Y:S01]  /*0d40*/  ISETP.NE.U32.AND P0, PT, R24, RZ, PT ;  /* 0x000000ff1800720c */ /* 0x001fe20003f05070 */
[----:B------:R-:W-:Y:S02]  /*0d50*/  IMAD.IADD R5, R9, 0x1, R5 ;  /* 0x0000000109057824 */ /* 0x000fe400078e0205 */
[----:B------:R-:W-:Y:S01]  /*0d60*/  IMAD.MOV.U32 R9, RZ, RZ, -0x1 ;  /* 0xffffffffff097424 */ /* 0x000fe200078e00ff */
[----:B------:R-:W-:-:S03]  /*0d70*/  ISETP.NE.AND.EX P0, PT, R25, RZ, PT, P0 ;  /* 0x000000ff1900720c */ /* 0x000fc60003f05300 */
[----:B------:R-:W0:Y:S01]  /*0d80*/  LDC R15, c[0x0][0x600] ;  /* 0x00018000ff0f7b82 */ /* 0x000e220000000800 */
[-CC-:B-1----:R-:W-:Y:S02]  /*0d90*/  SHF.R.U64 R13, R8, R6.reuse, R5.reuse ;  /* 0x00000006080d7219 */ /* 0x182fe40000001205 */
[----:B------:R-:W-:-:S05]  /*0da0*/  SHF.R.U32.HI R0, RZ, R6, R5 ;  /* 0x00000006ff007219 */ /* 0x000fca0000011605 */
[----:B------:R-:W1:Y:S01]  /*0db0*/  LDC R14, c[0x0][0x648] ;  /* 0x00019200ff0e7b82 */ /* 0x000e620000000800 */
[-CC-:B--2---:R-:W-:Y:S02]  /*0dc0*/  SHF.R.U64 R27, R13, R11.reuse, R0.reuse ;  /* 0x0000000b0d1b7219 */ /* 0x184fe40000001200 */
[----:B------:R-:W-:-:S05]  /*0dd0*/  SHF.R.U32.HI R5, RZ, R11, R0 ;  /* 0x0000000bff057219 */ /* 0x000fca0000011600 */
[----:B------:R-:W2:Y:S01]  /*0de0*/  LDC R20, c[0x0][0x638] ;  /* 0x00018e00ff147b82 */ /* 0x000ea20000000800 */
[-CC-:B---3--:R-:W-:Y:S02]  /*0df0*/  SHF.R.U64 R28, R27, R12.reuse, R5.reuse ;  /* 0x0000000c1b1c7219 */ /* 0x188fe40000001205 */
[-C--:B------:R-:W-:Y:S02]  /*0e00*/  SHF.L.U32 R0, R9, R12.reuse, RZ ;  /* 0x0000000c09007219 */ /* 0x080fe400000006ff */
[----:B------:R-:W-:Y:S01]  /*0e10*/  SHF.R.U32.HI R5, RZ, R12, R5 ;  /* 0x0000000cff057219 */ /* 0x000fe20000011605 */
[----:B------:R-:W-:Y:S01]  /*0e20*/  IMAD.MOV.U32 R4, RZ, RZ, R28 ;  /* 0x000000ffff047224 */ /* 0x000fe200078e001c */
[----:B------:R-:W-:Y:S01]  /*0e30*/  LOP3.LUT R10, RZ, R0, RZ, 0x33, !PT ;  /* 0x00000000ff0a7212 */ /* 0x000fe200078e33ff */
[----:B------:R-:W3:Y:S01]  /*0e40*/  LDC R26, c[0x0][0x610] ;  /* 0x00018400ff1a7b82 */ /* 0x000ee20000000800 */
[----:B------:R-:W-:Y:S05]  /*0e50*/  @!P0 BRA `(.L_x_11) ;  /* 0x0000000000288947 */ /* 0x000fea0003800000 */
[----:B------:R-:W4:Y:S02]  /*0e60*/  LDC R9, c[0x0][0x64c] ;  /* 0x00019300ff097b82 */ /* 0x000f240000000800 */
[----:B----4-:R-:W-:-:S05]  /*0e70*/  IADD3 R9, P0, R28, R9, RZ ;  /* 0x000000091c097210 */ /* 0x010fca0007f1e0ff */
        /* <DEDUP_REMOVED lines=8> */
.L_x_11:
[----:B-1----:R-:W-:Y:S01]  /*0f00*/  SHF.R.U64 R4, R4, R14, R5 ;  /* 0x0000000e04047219 */ /* 0x002fe20000001205 */
[----:B0-----:R-:W-:Y:S01]  /*0f10*/  VIADD R6, R15, 0xffffffff ;  /* 0xffffffff0f067836 */ /* 0x001fe20000000000 */
[----:B------:R-:W-:Y:S02]  /*0f20*/  SHF.L.U32 R0, R21, R12, RZ ;  /* 0x0000000c15007219 */ /* 0x000fe400000006ff */
[----:B------:R-:W-:Y:S01]  /*0f30*/  LOP3.LUT R5, R27, R10, RZ, 0xc0, !PT ;  /* 0x0000000a1b057212 */ /* 0x000fe200078ec0ff */
[----:B------:R-:W-:Y:S01]  /*0f40*/  IMAD.MOV R7, RZ, RZ, -R4 ;  /* 0x000000ffff077224 */ /* 0x000fe200078e0a04 */
[----:B------:R-:W-:Y:S02]  /*0f50*/  SEL R3, R3, R30, !P1 ;  /* 0x0000001e03037207 */ /* 0x000fe40004800000 */
[----:B------:R-:W-:Y:S01]  /*0f60*/  LOP3.LUT R6, R13, R6, RZ, 0xc0, !PT ;  /* 0x000000060d067212 */ /* 0x000fe200078ec0ff */
[----:B------:R-:W-:Y:S02]  /*0f70*/  IMAD R4, R0, R4, R5 ;  /* 0x0000000400047224 */ /* 0x000fe400078e0205 */
[----:B--2---:R-:W-:-:S02]  /*0f80*/  IMAD R0, R7, R20, R28 ;  /* 0x0000001407007224 */ /* 0x004fc400078e021c */
[----:B---3--:R-:W-:Y:S02]  /*0f90*/  IMAD R3, R4, R26, R3 ;  /* 0x0000001a04037224 */ /* 0x008fe400078e0203 */
[----:B------:R-:W-:Y:S02]  /*0fa0*/  IMAD R92, R0, R15, R6 ;  /* 0x0000000f005c7224 */ /* 0x000fe400078e0206 */
[----:B------:R-:W-:-:S03]  /*0fb0*/  IMAD.MOV.U32 R4, RZ, RZ, 0x1 ;  /* 0x00000001ff047424 */ /* 0x000fc600078e00ff */
[----:B------:R-:W-:Y:S02]  /*0fc0*/  SEL R93, R92, R3, !P1 ;  /* 0x000000035c5d7207 */ /* 0x000fe40004800000 */
[----:B------:R-:W-:Y:S02]  /*0fd0*/  PRMT R0, R4, 0x7610, R0 ;  /* 0x0000761004007816 */ /* 0x000fe40000000000 */
[----:B------:R-:W-:-:S07]  /*0fe0*/  SEL R92, R3, R92, !P1 ;  /* 0x0000005c035c7207 */ /* 0x000fce0004800000 */
.L_x_9:
[----:B------:R-:W-:-:S08]  /*0ff0*/  NOP ;  /* 0x0000000000007918 */ /* 0x000fd00000000000 */
[----:B------:R-:W0:Y:S02]  /*1000*/  USETMAXREG.TRY_ALLOC.CTAPOOL UP0, 0xe8 ;  /* 0x000000e8000079c8 */ /* 0x000e240008000600 */
[----:B0-----:R-:W-:-:S13]  /*1010*/  PLOP3.LUT P0, PT, PT, PT, UP0, 0x80, 0x0 ;  /* 0x000000000000781c */ /* 0x001fda0003f0f008 */
[----:B------:R-:W-:Y:S05]  /*1020*/  @!P0 BRA `(.L_x_9) ;  /* 0xfffffffc00f08947 */ /* 0x000fea000383ffff */
[----:B------:R-:W-:Y:S01]  /*1030*/  ULDC.64 UR4, c[0x0][0x598] ;  /* 0x0001660000047ab9 */ /* 0x000fe20000000a00 */
[----:B------:R-:W-:Y:S01]  /*1040*/  ULDC.64 UR36, c[0x0][0x208] ;  /* 0x0000820000247ab9 */ /* 0x000fe20000000a00 */
[----:B------:R-:W-:-:S04]  /*1050*/  ISETP.NE.U32.AND P0, PT, RZ, UR4, PT ;  /* 0x00000004ff007c0c */ /* 0x000fc8000bf05070 */
[----:B------:R-:W-:-:S13]  /*1060*/  ISETP.NE.AND.EX P0, PT, RZ, UR5, PT, P0 ;  /* 0x00000005ff007c0c */ /* 0x000fda000bf05300 */
[----:B------:R-:W-:Y:S05]  /*1070*/  @!P0 BRA `(.L_x_12) ;  /* 0x00000000001c8947 */ /* 0x000fea0003800000 */
[----:B------:R-:W0:Y:S02]  /*1080*/  LDC.64 R4, c[0x0][0x598] ;  /* 0x00016600ff047b82 */ /* 0x000e240000000a00 */
[----:B0-----:R-:W2:Y:S02]  /*1090*/  LDG.E.64 R4, desc[UR36][R4.64] ;  /* 0x0000002404047981 */ /* 0x001ea4000c1e1b00 */
[----:B--2---:R-:W-:-:S04]  /*10a0*/  ISETP.NE.U32.AND P0, PT, R4, RZ, PT ;  /* 0x000000ff0400720c */ /* 0x004fc80003f05070 */
[----:B------:R-:W-:-:S13]  /*10b0*/  ISETP.NE.AND.EX P0, PT, R5, RZ, PT, P0 ;  /* 0x000000ff0500720c */ /* 0x000fda0003f05300 */
[----:B------:R-:W-:Y:S05]  /*10c0*/  @!P0 BRA `(.L_x_12) ;  /* 0x0000000000088947 */ /* 0x000fea0003800000 */
[----:B------:R0:W5:Y:S01]  /*10d0*/  LD.E R88, desc[UR36][R4.64] ;  /* 0x0000002404587980 */ /* 0x000162000c101900 */
[----:B------:R-:W-:Y:S05]  /*10e0*/  BRA `(.L_x_13) ;  /* 0x0000000000247947 */ /* 0x000fea0003800000 */
.L_x_12:
[----:B------:R-:W-:Y:S02]  /*10f0*/  ULDC.64 UR4, c[0x0][0x588] ;  /* 0x0001620000047ab9 */ /* 0x000fe40000000a00 */
[----:B------:R-:W-:-:S04]  /*1100*/  ISETP.NE.U32.AND P0, PT, RZ, UR4, PT ;  /* 0x00000004ff007c0c */ /* 0x000fc8000bf05070 */
[----:B------:R-:W-:-:S13]  /*1110*/  ISETP.NE.AND.EX P0, PT, RZ, UR5, PT, P0 ;  /* 0x00000005ff007c0c */ /* 0x000fda000bf05300 */
[----:B------:R-:W-:Y:S05]  /*1120*/  @!P0 BRA `(.L_x_14) ;  /* 0x00000000000c8947 */ /* 0x000fea0003800000 */
[----:B------:R-:W0:Y:S02]  /*1130*/  LDC.64 R88, c[0x0][0x588] ;  /* 0x00016200ff587b82 */ /* 0x000e240000000a00 */
[----:B0-----:R1:W5:Y:S01]  /*1140*/  LDG.E R88, desc[UR36][R88.64] ;  /* 0x0000002458587981 */ /* 0x001362000c1e1900 */
[----:B------:R-:W-:Y:S05]  /*1150*/  BRA `(.L_x_13) ;  /* 0x0000000000087947 */ /* 0x000fea0003800000 */
.L_x_14:
[----:B------:R-:W-:Y:S02]  /*1160*/  ULDC UR4, c[0x0][0x580] ;  /* 0x0001600000047ab9 */ /* 0x000fe40000000800 */
[----:B------:R-:W-:-:S07]  /*1170*/  IMAD.U32 R88, RZ, RZ, UR4 ;  /* 0x00000004ff587e24 */ /* 0x000fce000f8e00ff */
.L_x_13:
[----:B------:R-:W-:Y:S02]  /*1180*/  ULDC.64 UR4, c[0x0][0x5a0] ;  /* 0x0001680000047ab9 */ /* 0x000fe40000000a00 */
[----:B------:R-:W-:-:S04]  /*1190*/  ISETP.NE.U32.AND P0, PT, RZ, UR4, PT ;  /* 0x00000004ff007c0c */ /* 0x000fc8000bf05070 */
[----:B------:R-:W-:-:S13]  /*11a0*/  ISETP.NE.AND.EX P0, PT, RZ, UR5, PT, P0 ;  /* 0x00000005ff007c0c */ /* 0x000fda000bf05300 */
[----:B------:R-:W-:Y:S05]  /*11b0*/  @!P0 BRA `(.L_x_15) ;  /* 0x00000000001c8947 */ /* 0x000fea0003800000 */
[----:B0-----:R-:W0:Y:S02]  /*11c0*/  LDC.64 R4, c[0x0][0x5a0] ;  /* 0x00016800ff047b82 */ /* 0x001e240000000a00 */
[----:B0-----:R-:W2:Y:S02]  /*11d0*/  LDG.E.64 R4, desc[UR36][R4.64] ;  /* 0x0000002404047981 */ /* 0x001ea4000c1e1b00 */
[----:B--2---:R-:W-:-:S04]  /*11e0*/  ISETP.NE.U32.AND P0, PT, R4, RZ, PT ;  /* 0x000000ff0400720c */ /* 0x004fc80003f05070 */
[----:B------:R-:W-:-:S13]  /*11f0*/  ISETP.NE.AND.EX P0, PT, R5, RZ, PT, P0 ;  /* 0x000000ff0500720c */ /* 0x000fda0003f05300 */
[----:B------:R-:W-:Y:S05]  /*1200*/  @!P0 BRA `(.L_x_15) ;  /* 0x0000000000088947 */ /* 0x000fea0003800000 */
[----:B-1----:R0:W5:Y:S01]  /*1210*/  LD.E R89, desc[UR36][R4.64] ;  /* 0x0000002404597980 */ /* 0x002162000c101900 */
[----:B------:R-:W-:Y:S05]  /*1220*/  BRA `(.L_x_16) ;  /* 0x0000000000247947 */ /* 0x000fea0003800000 */
.L_x_15:
[----:B------:R-:W-:Y:S02]  /*1230*/  ULDC.64 UR4, c[0x0][0x590] ;  /* 0x0001640000047ab9 */ /* 0x000fe40000000a00 */
[----:B------:R-:W-:-:S04]  /*1240*/  ISETP.NE.U32.AND P0, PT, RZ, UR4, PT ;  /* 0x00000004ff007c0c */ /* 0x000fc8000bf05070 */
[----:B------:R-:W-:-:S13]  /*1250*/  ISETP.NE.AND.EX P0, PT, RZ, UR5, PT, P0 ;  /* 0x00000005ff007c0c */ /* 0x000fda000bf05300 */
[----:B------:R-:W-:Y:S05]  /*1260*/  @!P0 BRA `(.L_x_17) ;  /* 0x00000000000c8947 */ /* 0x000fea0003800000 */
[----:B0-----:R-:W1:Y:S02]  /*1270*/  LDC.64 R4, c[0x0][0x590] ;  /* 0x00016400ff047b82 */ /* 0x001e640000000a00 */
[----:B-1----:R1:W5:Y:S01]  /*1280*/  LDG.E R89, desc[UR36][R4.64] ;  /* 0x0000002404597981 */ /* 0x002362000c1e1900 */
[----:B------:R-:W-:Y:S05]  /*1290*/  BRA `(.L_x_16) ;  /* 0x0000000000087947 */ /* 0x000fea0003800000 */
.L_x_17:
[----:B------:R-:W-:Y:S02]  /*12a0*/  ULDC UR4, c[0x0][0x584] ;  /* 0x0001610000047ab9 */ /* 0x000fe40000000800 */
[----:B-1----:R-:W-:-:S07]  /*12b0*/  IMAD.U32 R89, RZ, RZ, UR4 ;  /* 0x00000004ff597e24 */ /* 0x002fce000f8e00ff */
.L_x_16:
[----:B------:R-:W-:-:S13]  /*12c0*/  LOP3.LUT P0, RZ, R0, 0xff, RZ, 0xc0, !PT ;  /* 0x000000ff00ff7812 */ /* 0x000fda000780c0ff */
[----:B------:R-:W-:Y:S05]  /*12d0*/  @!P0 EXIT ;  /* 0x000000000000894d */ /* 0x000fea0003800000 */
[----:B------:R-:W-:Y:S01]  /*12e0*/  ULDC UR4, c[0x0][0x28c] ;  /* 0x0000a30000047ab9 */ /* 0x000fe20000000800 */
[----:B------:R-:W-:Y:S01]  /*12f0*/  LOP3.LUT R90, R19, 0x1, RZ, 0xfc, !PT ;  /* 0x00000001135a7812 */ /* 0x000fe200078efcff */
[----:B------:R-:W-:Y:S01]  /*1300*/  UIADD3 UR4, UR4, 0x1f, URZ ;  /* 0x0000001f04047890 */ /* 0x000fe2000fffe03f */
[----:B------:R-:W-:Y:S01]  /*1310*/  UMOV UR38, URZ ;  /* 0x0000003f00267c82 */ /* 0x000fe20008000000 */
[----:B------:R-:W-:Y:S02]  /*1320*/  UMOV UR39, URZ ;  /* 0x0000003f00277c82 */ /* 0x000fe40008000000 */
[----:B------:R-:W-:-:S04]  /*1330*/  USHF.R.S32.HI UR5, URZ, 0x1f, UR4 ;  /* 0x0000001f3f057899 */ /* 0x000fc80008011404 */
[----:B------:R-:W-:-:S04]  /*1340*/  ULEA.HI UR5, UR5, UR4, URZ, 0x5 ;  /* 0x0000000405057291 */ /* 0x000fc8000f8f283f */
[----:B------:R-:W-:-:S12]  /*1350*/  USHF.R.S32.HI UR40, URZ, 0x5, UR5 ;  /* 0x000000053f287899 */ /* 0x000fd80008011405 */
.L_x_165:
[----:B------:R-:W-:Y:S01]  /*1360*/  LOP3.LUT R0, R18, 0x80, RZ, 0xc0, !PT ;  /* 0x0000008012007812 */ /* 0x000fe200078ec0ff */
[----:B--2---:R-:W2:Y:S01]  /*1370*/  S2UR UR7, SR_CgaCtaId ;  /* 0x00000000000779c3 */ /* 0x004ea20000008800 */
[----:B------:R-:W-:Y:S02]  /*1380*/  UMOV UR6, 0x400 ;  /* 0x0000040000067882 */ /* 0x000fe40000000000 */
[----:B------:R-:W-:-:S06]  /*1390*/  SHF.R.U32.HI R0, RZ, 0x7, R0 ;  /* 0x00000007ff007819 */ /* 0x000fcc0000011600 */
[----:B---3--:R-:W3:Y:S01]  /*13a0*/  SHFL.IDX PT, R0, R0, RZ, 0x1f ;  /* 0x00001fff00007589 */ /* 0x008ee200000e0000 */
[----:B--2---:R-:W-:Y:S01]  /*13b0*/  ULEA UR6, UR7, UR6, 0x18 ;  /* 0x0000000607067291 */ /* 0x004fe2000f8ec03f */
[----:B---3--:R-:W-:-:S13]  /*13c0*/  R2UR UR4, R0 ;  /* 0x00000000000472ca */ /* 0x008fda00000e0000 */
[----:B------:R-:W-:-:S04]  /*13d0*/  ULEA.HI UR5, UR4, UR4, URZ, 0x1 ;  /* 0x0000000404057291 */ /* 0x000fc8000f8f083f */
[----:B------:R-:W-:-:S04]  /*13e0*/  ULOP3.LUT UR5, UR5, 0xffffe, URZ, 0xc0, !UPT ;  /* 0x000ffffe05057892 */ /* 0x000fc8000f8ec03f */
[----:B------:R-:W-:-:S03]  /*13f0*/  UIADD3 UR5, UR4, -UR5, URZ ;  /* 0x8000000504057290 */ /* 0x000fc6000fffe03f */
[----:B------:R-:W-:Y:S01]  /*1400*/  ULDC UR4, c[0x0][0x28c] ;  /* 0x0000a30000047ab9 */ /* 0x000fe20000000800 */
[----:B------:R-:W-:Y:S01]  /*1410*/  ULEA UR5, UR5, UR6, 0xc ;  /* 0x0000000605057291 */ /* 0x000fe2000f8e603f */
[----:B------:R-:W-:-:S03]  /*1420*/  ISETP.LT.AND P0, PT, RZ, UR4, PT ;  /* 0x00000004ff007c0c */ /* 0x000fc6000bf01270 */
[----:B------:R-:W-:-:S04]  /*1430*/  UIADD3 UR5, UR5, 0x200, URZ ;  /* 0x0000020005057890 */ /* 0x000fc8000fffe03f */
[----:B------:R-:W-:-:S04]  /*1440*/  USHF.R.U32.HI UR5, URZ, 0x4, UR5 ;  /* 0x000000043f057899 */ /* 0x000fc80008011605 */
[----:B------:R-:W-:Y:S02]  /*1450*/  ULOP3.LUT UR41, UR5, 0x3fff, URZ, 0xc0, !UPT ;  /* 0x00003fff05297892 */ /* 0x000fe4000f8ec03f */
[----:B01---5:R-:W-:Y:S10]  /*1460*/  @P0 BRA `(.L_x_18) ;  /* 0x0000000000400947 */ /* 0x023ff40003800000 */
[----:B------:R-:W-:Y:S01]  /*1470*/  MOV R0, 0x0 ;  /* 0x0000000000007802 */ /* 0x000fe20000000f00 */
[----:B------:R-:W-:Y:S01]  /*1480*/  ULDC.64 UR4, c[0x4][0x68] ;  /* 0x01001a0000047ab9 */ /* 0x000fe20000000a00 */
[----:B------:R-:W-:Y:S01]  /*1490*/  ULDC.64 UR6, c[0x4][0x8] ;  /* 0x0100020000067ab9 */ /* 0x000fe20000000a00 */
[----:B01----:R-:W-:Y:S01]  /*14a0*/  IMAD.U32 R4, RZ, RZ, UR4 ;  /* 0x00000004ff047e24 */ /* 0x003fe2000f8e00ff */
[----:B------:R0:W1:Y:S01]  /*14b0*/  LDC.64 R14, c[0x4][R0] ;  /* 0x01000000000e7b82 */ /* 0x0000620000000a00 */
[----:B------:R-:W-:Y:S01]  /*14c0*/  IMAD.U32 R5, RZ, RZ, UR5 ;  /* 0x00000005ff057e24 */ /* 0x000fe2000f8e00ff */
[----:B------:R-:W-:Y:S01]  /*14d0*/  ULDC.64 UR4, c[0x4][0x70] ;  /* 0x01001c0000047ab9 */ /* 0x000fe20000000a00 */
[----:B------:R-:W-:Y:S02]  /*14e0*/  IMAD.U32 R10, RZ, RZ, UR6 ;  /* 0x00000006ff0a7e24 */ /* 0x000fe4000f8e00ff */
[----:B------:R-:W-:Y:S02]  /*14f0*/  IMAD.U32 R6, RZ, RZ, UR4 ;  /* 0x00000004ff067e24 */ /* 0x000fe4000f8e00ff */
[----:B------:R-:W-:-:S02]  /*1500*/  IMAD.U32 R7, RZ, RZ, UR5 ;  /* 0x00000005ff077e24 */ /* 0x000fc4000f8e00ff */
[----:B------:R-:W-:Y:S02]  /*1510*/  IMAD.U32 R11, RZ, RZ, UR7 ;  /* 0x00000007ff0b7e24 */ /* 0x000fe4000f8e00ff */
[----:B------:R-:W-:Y:S02]  /*1520*/  IMAD.MOV.U32 R8, RZ, RZ, 0x1e1 ;  /* 0x000001e1ff087424 */ /* 0x000fe400078e00ff */
[----:B------:R-:W-:Y:S02]  /*1530*/  IMAD.MOV.U32 R12, RZ, RZ, 0x1 ;  /* 0x00000001ff0c7424 */ /* 0x000fe400078e00ff */
[----:B0-----:R-:W-:-:S07]  /*1540*/  IMAD.MOV.U32 R13, RZ, RZ, RZ ;  /* 0x000000ffff0d7224 */ /* 0x001fce00078e00ff */
[----:B------:R-:W-:-:S07]  /*1550*/  LEPC R20, `(.L_x_18) ;  /* 0x000000001014794e */ /* 0x000fce0000000000 */
[----:B-1---5:R-:W-:Y:S05]  /*1560*/  CALL.ABS.NOINC R14 ;  /* 0x000000000e007343 */ /* 0x022fea0003c00000 */
.L_x_18:
[----:B------:R-:W-:-:S13]  /*1570*/  ISETP.NE.AND P0, PT, R90, 0x3, PT ;  /* 0x000000035a00780c */ /* 0x000fda0003f05270 */
[----:B------:R-:W-:Y:S05]  /*1580*/  @!P0 BRA `(.L_x_19) ;  /* 0x0000000000048947 */ /* 0x000fea0003800000 */
[----:B------:R-:W-:Y:S01]  /*1590*/  BPT.TRAP 0x1 ;  /* 0x000000040000795c */ /* 0x000fe20000300000 */
.L_x_19:
[----:B------:R-:W2:Y:S01]  /*15a0*/  S2UR UR5, SR_CgaCtaId ;  /* 0x00000000000579c3 */ /* 0x000ea20000008800 */
[----:B------:R-:W-:Y:S01]  /*15b0*/  UMOV UR4, 0x400 ;  /* 0x0000040000047882 */ /* 0x000fe20000000000 */
[----:B------:R-:W-:Y:S02]  /*15c0*/  IMAD.U32 R0, RZ, RZ, UR38 ;  /* 0x00000026ff007e24 */ /* 0x000fe4000f8e00ff */
[----:B------:R-:W-:-:S03]  /*15d0*/  IMAD.U32 R3, RZ, RZ, UR39 ;  /* 0x00000027ff037e24 */ /* 0x000fc6000f8e00ff */
[----:B------:R-:W-:Y:S01]  /*15e0*/  SHF.L.U32 R0, R0, 0x1f, RZ ;  /* 0x0000001f00007819 */ /* 0x000fe200000006ff */
[----:B--2---:R-:W-:-:S06]  /*15f0*/  ULEA UR4, UR5, UR4, 0x18 ;  /* 0x0000000405047291 */ /* 0x004fcc000f8ec03f */
[----:B------:R-:W-:-:S04]  /*1600*/  IMAD.U32 R6, RZ, RZ, UR4 ;  /* 0x00000004ff067e24 */ /* 0x000fc8000f8e00ff */
[----:B------:R-:W-:-:S04]  /*1610*/  IMAD R3, R3, 0x8, R6 ;  /* 0x0000000803037824 */ /* 0x000fc800078e0206 */
[----:B------:R2:W3:Y:S01]  /*1620*/  SYNCS.PHASECHK.TRANS64.TRYWAIT P1, [R3+URZ], R0 ;  /* 0x00000000030075a7 */ /* 0x0004e2000802017f */
[----:B------:R-:W-:Y:S05]  /*1630*/  @!P0 BRA `(.L_x_20) ;  /* 0x0000000000048947 */ /* 0x000fea0003800000 */
[----:B------:R-:W-:Y:S01]  /*1640*/  BPT.TRAP 0x1 ;  /* 0x000000040000795c */ /* 0x000fe20000300000 */
.L_x_20:
[----:B---3--:R-:W-:Y:S05]  /*1650*/  @P1 BRA `(.L_x_21) ;  /* 0x0000000000081947 */ /* 0x008fea0003800000 */
[----:B------:R-:W3:Y:S02]  /*1660*/  SYNCS.PHASECHK.TRANS64.TRYWAIT P1, [R3+URZ], R0 ;  /* 0x00000000030075a7 */ /* 0x000ee4000802017f */
[----:B---3--:R-:W-:Y:S05]  /*1670*/  @!P1 BRA `(.L_x_22) ;  /* 0x0000006c00409947 */ /* 0x008fea0003800000 */
.L_x_21:
[----:B------:R-:W-:-:S04]  /*1680*/  UISETP.LT.AND UP0, UPT, UR40, 0x1, UPT ;  /* 0x000000012800788c */ /* 0x000fc8000bf01270 */
[----:B------:R-:W-:-:S06]  /*1690*/  USEL UR4, UR40, 0x1, UP0 ;  /* 0x0000000128047887 */ /* 0x000fcc0008000000 */
[----:B--23--:R-:W-:Y:S01]  /*16a0*/  IMAD.U32 R0, RZ, RZ, UR4 ;  /* 0x00000004ff007e24 */ /* 0x00cfe2000f8e00ff */
[----:B------:R-:W-:Y:S05]  /*16b0*/  WARPSYNC.ALL ;  /* 0x0000000000007948 */ /* 0x000fea0003800000 */
[----:B------:R-:W-:-:S04]  /*16c0*/  IADD3 R0, -R0, UR40, RZ ;  /* 0x0000002800007c10 */ /* 0x000fc8000fffe1ff */
[----:B------:R-:W-:Y:S02]  /*16d0*/  ISETP.GE.AND P1, PT, R0, 0x1, PT ;  /* 0x000000010000780c */ /* 0x000fe40003f26270 */
[----:B------:R-:W-:Y:S01]  /*16e0*/  R2UR UR4, R6 ;  /* 0x00000000060472ca */ /* 0x000fe200000e0000 */
[----:B------:R-:W-:Y:S01]  /*16f0*/  ULOP3.LUT UR41, UR41, 0x10000, URZ, 0xfc, !UPT ;  /* 0x0001000029297892 */ /* 0x000fe2000f8efc3f */
[----:B------:R-:W-:Y:S01]  /*1700*/  WARPGROUP.ARRIVE ;  /* 0x00000000000079c5 */ /* 0x000fe20000000000 */
[----:B------:R-:W-:Y:S01]  /*1710*/  UMOV UR5, 0x80000020 ;  /* 0x8000002000057882 */ /* 0x000fe20000000000 */
[----:B------:R-:W-:-:S09]  /*1720*/  UMOV UR7, 0x80000020 ;  /* 0x8000002000077882 */ /* 0x000fd20000000000 */
[----:B------:R-:W-:-:S04]  /*1730*/  UIADD3 UR4, UR4, 0x1c200, URZ ;  /* 0x0001c20004047890 */ /* 0x000fc8000fffe03f */
[----:B------:R-:W-:-:S04]  /*1740*/  USHF.R.U32.HI UR4, URZ, 0x4, UR4 ;  /* 0x000000043f047899 */ /* 0x000fc80008011604 */
[----:B------:R-:W-:-:S04]  /*1750*/  ULOP3.LUT UR4, UR4, 0x3fff, URZ, 0xc0, !UPT ;  /* 0x00003fff04047892 */ /* 0x000fc8000f8ec03f */
[----:B------:R-:W-:Y:S02]  /*1760*/  ULOP3.LUT UR9, UR4, 0x10000, URZ, 0xfc, !UPT ;  /* 0x0001000004097892 */ /* 0x000fe4000f8efc3f */
[----:B------:R-:W-:Y:S02]  /*1770*/  ULEA UR4, UR39, UR41, 0x9 ;  /* 0x0000002927047291 */ /* 0x000fe4000f8e483f */
[----:B------:R-:W-:-:S09]  /*1780*/  ULEA UR6, UR39, UR9, 0x9 ;  /* 0x0000000927067291 */ /* 0x000fd2000f8e483f */
[----:B------:R-:W-:Y:S01]  /*1790*/  HGMMA.64x128x16.F32.BF16 R24, gdesc[UR4], RZ, !UPT, gsb0 ;  /* 0x01e00000041879f0 */ /* 0x000fe2000c0018ff */
[----:B------:R-:W-:Y:S02]  /*17a0*/  UIADD3 UR4, UR4, 0x2, URZ ;  /* 0x0000000204047890 */ /* 0x000fe4000fffe03f */
[----:B------:R-:W-:Y:S01]  /*17b0*/  UIADD3 UR6, UR6, 0x2, URZ ;  /* 0x0000000206067890 */ /* 0x000fe2000fffe03f */
[----:B------:R-:W-:Y:S01]  /*17c0*/  UMOV UR5, 0x80000020 ;  /* 0x8000002000057882 */ /* 0x000fe20000000000 */
[----:B------:R-:W-:Y:S01]  /*17d0*/  UMOV UR7, 0x80000020 ;  /* 0x8000002000077882 */ /* 0x000fe20000000000 */
[----:B------:R-:W-:Y:S02]  /*17e0*/  WARPGROUP.DEPBAR.LE gsb0, 0x0 ;  /* 0x00008000000079c5 */ /* 0x000fe40000010000 */
[----:B------:R-:W-:-:S06]  /*17f0*/  WARPGROUP.ARRIVE ;  /* 0x00000000000079c5 */ /* 0x000fcc0000000000 */
[----:B------:R-:W-:Y:S03]  /*1800*/  HGMMA.64x128x16.F32.BF16 R24, gdesc[UR4], R24, gsb0 ;  /* 0x01e00000041879f0 */ /* 0x000fe60008001818 */
[----:B------:R-:W-:Y:S02]  /*1810*/  WARPGROUP.DEPBAR.LE gsb0, 0x0 ;  /* 0x00008000000079c5 */ /* 0x000fe40000010000 */
[----:B------:R-:W-:Y:S05]  /*1820*/  @!P1 BRA `(.L_x_23) ;  /* 0x0000000000e49947 */ /* 0x000fea0003800000 */
[----:B------:R-:W-:Y:S02]  /*1830*/  UIADD3 UR4, UR39, 0x1, URZ ;  /* 0x0000000127047890 */ /* 0x000fe4000fffe03f */
[----:B------:R-:W-:Y:S02]  /*1840*/  IMAD.U32 R3, RZ, RZ, UR39 ;  /* 0x00000027ff037e24 */ /* 0x000fe4000f8e00ff */
[----:B------:R-:W-:-:S04]  /*1850*/  UISETP.NE.AND UP0, UPT, UR4, 0xe, UPT ;  /* 0x0000000e0400788c */ /* 0x000fc8000bf05270 */
[----:B------:R-:W-:Y:S02]  /*1860*/  USEL UR5, URZ, 0x1, UP0 ;  /* 0x000000013f057887 */ /* 0x000fe40008000000 */
[----:B------:R-:W-:Y:S02]  /*1870*/  USEL UR8, UR4, URZ, UP0 ;  /* 0x0000003f04087287 */ /* 0x000fe40008000000 */
[----:B------:R-:W-:-:S06]  /*1880*/  ULOP3.LUT UR5, UR38, UR5, URZ, 0x3c, !UPT ;  /* 0x0000000526057292 */ /* 0x000fcc000f8e3c3f */
[----:B------:R-:W-:-:S07]  /*1890*/  IMAD.U32 R7, RZ, RZ, UR5 ;  /* 0x00000005ff077e24 */ /* 0x000fce000f8e00ff */
.L_x_30:
[----:B------:R-:W-:Y:S05]  /*18a0*/  @!P0 BRA `(.L_x_24) ;  /* 0x0000000000048947 */ /* 0x000fea0003800000 */
[----:B------:R-:W-:Y:S01]  /*18b0*/  BPT.TRAP 0x1 ;  /* 0x000000040000795c */ /* 0x000fe20000300000 */
.L_x_24:
[----:B------:R-:W2:Y:S01]  /*18c0*/  S2UR UR5, SR_CgaCtaId ;  /* 0x00000000000579c3 */ /* 0x000ea20000008800 */
[----:B------:R-:W-:Y:S01]  /*18d0*/  UMOV UR4, 0x400 ;  /* 0x0000040000047882 */ /* 0x000fe20000000000 */
[----:B01----:R-:W-:Y:S01]  /*18e0*/  IMAD.U32 R5, RZ, RZ, UR8 ;  /* 0x00000008ff057e24 */ /* 0x003fe2000f8e00ff */
[----:B------:R-:W-:Y:S01]  /*18f0*/  SHF.L.U32 R4, R7, 0x1f, RZ ;  /* 0x0000001f07047819 */ /* 0x000fe200000006ff */
[----:B--2---:R-:W-:-:S06]  /*1900*/  ULEA UR4, UR5, UR4, 0x18 ;  /* 0x0000000405047291 */ /* 0x004fcc000f8ec03f */
[----:B------:R-:W-:-:S04]  /*1910*/  IMAD.U32 R6, RZ, RZ, UR4 ;  /* 0x00000004ff067e24 */ /* 0x000fc8000f8e00ff */
[----:B------:R-:W-:-:S04]  /*1920*/  IMAD R5, R5, 0x8, R6 ;  /* 0x0000000805057824 */ /* 0x000fc800078e0206 */
[----:B------:R0:W1:Y:S01]  /*1930*/  SYNCS.PHASECHK.TRANS64.TRYWAIT P1, [R5+URZ], R4 ;  /* 0x00000004050075a7 */ /* 0x000062000802017f */
[----:B------:R-:W-:Y:S05]  /*1940*/  @!P0 BRA `(.L_x_25) ;  /* 0x0000000000048947 */ /* 0x000fea0003800000 */
[----:B------:R-:W-:Y:S01]  /*1950*/  BPT.TRAP 0x1 ;  /* 0x000000040000795c */ /* 0x000fe20000300000 */
.L_x_25:
[----:B-1----:R-:W-:Y:S05]  /*1960*/  @P1 BRA `(.L_x_26) ;  /* 0x0000000000081947 */ /* 0x002fea0003800000 */
[----:B------:R-:W1:Y:S02]  /*1970*/  SYNCS.PHASECHK.TRANS64.TRYWAIT P1, [R5+URZ], R4 ;  /* 0x00000004050075a7 */ /* 0x000e64000802017f */
[----:B-1----:R-:W-:Y:S05]  /*1980*/  @!P1 BRA `(.L_x_27) ;  /* 0x0000006800909947 */ /* 0x002fea0003800000 */
.L_x_26:
[----:B------:R-:W-:Y:S01]  /*1990*/  ULEA UR4, UR8, UR41, 0x9 ;  /* 0x0000002908047291 */ /* 0x000fe2000f8e483f */
[----:B------:R-:W-:Y:S01]  /*19a0*/  WARPGROUP.ARRIVE ;  /* 0x00000000000079c5 */ /* 0x000fe20000000000 */
[----:B------:R-:W-:Y:S01]  /*19b0*/  ULEA UR6, UR8, UR9, 0x9 ;  /* 0x0000000908067291 */ /* 0x000fe2000f8e483f */
[----:B------:R-:W-:Y:S01]  /*19c0*/  UMOV UR5, 0x80000020 ;  /* 0x8000002000057882 */ /* 0x000fe20000000000 */
[----:B------:R-:W-:-:S07]  /*19d0*/  UMOV UR7, 0x80000020 ;  /* 0x8000002000077882 */ /* 0x000fce0000000000 */
[----:B------:R-:W-:Y:S01]  /*19e0*/  HGMMA.64x128x16.F32.BF16 R24, gdesc[UR4], R24, gsb0 ;  /* 0x01e00000041879f0 */ /* 0x000fe20008001818 */
        /* <DEDUP_REMOVED lines=9> */
[----:B------:R-:W-:Y:S01]  /*1a80*/  BPT.TRAP 0x1 ;  /* 0x000000040000795c */ /* 0x000fe20000300000 */
.L_x_28:
[----:B------:R-:W-:-:S13]  /*1a90*/  ISETP.NE.AND P1, PT, R22, RZ, PT ;  /* 0x000000ff1600720c */ /* 0x000fda0003f25270 */
[----:B01----:R-:W-:-:S04]  /*1aa0*/  @P1 IMAD R4, R3, 0x8, R6 ;  /* 0x0000000803041824 */ /* 0x003fc800078e0206 */
[----:B------:R-:W-:-:S05]  /*1ab0*/  @P1 VIADD R4, R4, 0x70 ;  /* 0x0000007004041836 */ /* 0x000fca0000000000 */
[----:B------:R-:W-:-:S04]  /*1ac0*/  @P1 PRMT R4, R23, 0x654, R4 ;  /* 0x0000065417041816 */ /* 0x000fc80000000004 */
[----:B------:R0:W-:Y:S01]  /*1ad0*/  @P1 SYNCS.ARRIVE.TRANS64.RED.A1T0 RZ, [R4+URZ], RZ ;  /* 0x000000ff04ff19a7 */ /* 0x0001e2000810043f */
[----:B------:R-:W-:-:S13]  /*1ae0*/  ISETP.GT.U32.AND P1, PT, R19, 0x1, PT ;  /* 0x000000011300780c */ /* 0x000fda0003f24070 */
[----:B0-----:R-:W-:Y:S05]  /*1af0*/  @P1 BRA `(.L_x_29) ;  /* 0x0000000000041947 */ /* 0x001fea0003800000 */
[----:B------:R-:W-:Y:S01]  /*1b00*/  BPT.TRAP 0x1 ;  /* 0x000000040000795c */ /* 0x000fe20000300000 */
.L_x_29:
[----:B------:R-:W-:Y:S01]  /*1b10*/  UIADD3 UR8, UR8, 0x1, URZ ;  /* 0x0000000108087890 */ /* 0x000fe2000fffe03f */
[C---:B------:R-:W-:Y:S01]  /*1b20*/  ISETP.GT.AND P2, PT, R0.reuse, 0x1, PT ;  /* 0x000000010000780c */ /* 0x040fe20003f44270 */
[----:B------:R-:W-:Y:S02]  /*1b30*/  VIADD R3, R3, 0x1 ;  /* 0x0000000103037836 */ /* 0x000fe40000000000 */
[----:B------:R-:W-:Y:S01]  /*1b40*/  UISETP.NE.AND UP0, UPT, UR8, 0xe, UPT ;  /* 0x0000000e0800788c */ /* 0x000fe2000bf05270 */
[----:B------:R-:W-:Y:S02]  /*1b50*/  VIADD R0, R0, 0xffffffff ;  /* 0xffffffff00007836 */ /* 0x000fe40000000000 */
[C---:B------:R-:W-:Y:S01]  /*1b60*/  ISETP.NE.AND P1, PT, R3.reuse, 0xe, PT ;  /* 0x0000000e0300780c */ /* 0x040fe20003f25270 */
[----:B------:R-:W-:Y:S02]  /*1b70*/  USEL UR4, URZ, 0x1, UP0 ;  /* 0x000000013f047887 */ /* 0x000fe40008000000 */
[----:B------:R-:W-:Y:S01]  /*1b80*/  USEL UR8, UR8, URZ, UP0 ;  /* 0x0000003f08087287 */ /* 0x000fe20008000000 */
[----:B------:R-:W-:-:S03]  /*1b90*/  SEL R3, R3, RZ, P1 ;  /* 0x000000ff03037207 */ /* 0x000fc60000800000 */
[----:B------:R-:W-:Y:S01]  /*1ba0*/  LOP3.LUT R7, R7, UR4, RZ, 0x3c, !PT ;  /* 0x0000000407077c12 */ /* 0x000fe2000f8e3cff */
[----:B------:R-:W-:Y:S07]  /*1bb0*/  @P2 BRA `(.L_x_30) ;  /* 0xfffffffc00382947 */ /* 0x000fee000383ffff */
.L_x_23:
[----:B------:R-:W2:Y:S02]  /*1bc0*/  LDC R0, c[0x0][0x28c] ;  /* 0x0000a300ff007b82 */ /* 0x000ea40000000800 */
[----:B--2---:R-:W-:-:S13]  /*1bd0*/  ISETP.GE.AND P1, PT, R0, 0x1, PT ;  /* 0x000000010000780c */ /* 0x004fda0003f26270 */
[----:B------:R-:W-:Y:S05]  /*1be0*/  @!P1 BRA `(.L_x_31) ;  /* 0x0000000000549947 */ /* 0x000fea0003800000 */
[----:B------:R-:W-:Y:S05]  /*1bf0*/  @!P0 BRA `(.L_x_32) ;  /* 0x0000000000048947 */ /* 0x000fea0003800000 */
[----:B------:R-:W-:Y:S01]  /*1c00*/  BPT.TRAP 0x1 ;  /* 0x000000040000795c */ /* 0x000fe20000300000 */
.L_x_32:
[----:B------:R-:W-:Y:S01]  /*1c10*/  ISETP.NE.AND P0, PT, R22, RZ, PT ;  /* 0x000000ff1600720c */ /* 0x000fe20003f05270 */
[----:B------:R-:W-:Y:S01]  /*1c20*/  BSSY B0, `(.L_x_33) ;  /* 0x000000f000007945 */ /* 0x000fe20003800000 */
[----:B------:R-:W-:-:S11]  /*1c30*/  ISETP.GT.U32.AND P1, PT, R19, 0x1, PT ;  /* 0x000000011300780c */ /* 0x000fd60003f24070 */
[----:B------:R-:W-:Y:S05]  /*1c40*/  @!P0 BRA `(.L_x_34) ;  /* 0x0000000000308947 */ /* 0x000fea0003800000 */
[----:B------:R-:W-:-:S04]  /*1c50*/  UISETP.LT.AND UP0, UPT, UR40, 0x1, UPT ;  /* 0x000000012800788c */ /* 0x000fc8000bf01270 */
[----:B------:R-:W-:-:S04]  /*1c60*/  USEL UR6, UR40, 0x1, UP0 ;  /* 0x0000000128067887 */ /* 0x000fc80008000000 */
[----:B------:R-:W-:-:S04]  /*1c70*/  UIADD3 UR6, UR39, UR40, -UR6 ;  /* 0x0000002827067290 */ /* 0x000fc8000fffe806 */
[----:B------:R-:W-:-:S04]  /*1c80*/  USHF.R.U32.HI UR4, URZ, 0x1, UR6 ;  /* 0x000000013f047899 */ /* 0x000fc80008011606 */
[----:B------:R-:W-:-:S04]  /*1c90*/  UIMAD.WIDE.U32 UR4, UR4, -0x6db6db6d, URZ ;  /* 0x92492493040478a5 */ /* 0x000fc8000f8e003f */
[----:B------:R-:W-:-:S04]  /*1ca0*/  USHF.R.U32.HI UR4, URZ, 0x2, UR5 ;  /* 0x000000023f047899 */ /* 0x000fc80008011605 */
[----:B------:R-:W-:-:S06]  /*1cb0*/  UIMAD UR6, UR4, -0xe, UR6 ;  /* 0xfffffff2040678a4 */ /* 0x000fcc000f8e0206 */
[----:B------:R-:W-:-:S04]  /*1cc0*/  IMAD.U32 R3, RZ, RZ, UR6 ;  /* 0x00000006ff037e24 */ /* 0x000fc8000f8e00ff */
[----:B------:R-:W-:-:S04]  /*1cd0*/  IMAD R0, R3, 0x8, R6 ;  /* 0x0000000803007824 */ /* 0x000fc800078e0206 */
[----:B------:R-:W-:-:S05]  /*1ce0*/  VIADD R0, R0, 0x70 ;  /* 0x0000007000007836 */ /* 0x000fca0000000000 */
[----:B------:R-:W-:-:S04]  /*1cf0*/  PRMT R0, R23, 0x654, R0 ;  /* 0x0000065417007816 */ /* 0x000fc80000000000 */
[----:B------:R2:W-:Y:S03]  /*1d00*/  SYNCS.ARRIVE.TRANS64.RED.A1T0 RZ, [R0+URZ], RZ ;  /* 0x000000ff00ff79a7 */ /* 0x0005e6000810043f */
.L_x_34:
[----:B------:R-:W-:Y:S05]  /*1d10*/  BSYNC B0 ;  /* 0x0000000000007941 */ /* 0x000fea0003800000 */
.L_x_33:
[----:B------:R-:W-:Y:S05]  /*1d20*/  @P1 BRA `(.L_x_31) ;  /* 0x0000000000041947 */ /* 0x000fea0003800000 */
[----:B------:R-:W-:Y:S01]  /*1d30*/  BPT.TRAP 0x1 ;  /* 0x000000040000795c */ /* 0x000fe20000300000 */
.L_x_31:
[----:B------:R-:W3:Y:S01]  /*1d40*/  LDC R6, c[0x0][0x288] ;  /* 0x0000a200ff067b82 */ /* 0x000ee20000000800 */
[--C-:B--2---:R-:W-:Y:S01]  /*1d50*/  SHF.R.U32.HI R0, RZ, 0x2, R18.reuse ;  /* 0x00000002ff007819 */ /* 0x104fe20000011612 */
[----:B------:R-:W-:Y:S01]  /*1d60*/  IMAD.SHL.U32 R93, R93, 0x80, RZ ;  /* 0x000000805d5d7824 */ /* 0x000fe200078e00ff */
[----:B01----:R-:W-:Y:S01]  /*1d70*/  SHF.R.U32.HI R5, RZ, 0x7, R18 ;  /* 0x00000007ff057819 */ /* 0x003fe20000011612 */
[----:B------:R-:W-:Y:S01]  /*1d80*/  UIADD3 UR39, UR40, UR39, URZ ;  /* 0x0000002728277290 */ /* 0x000fe2000fffe03f */
[----:B------:R-:W-:Y:S01]  /*1d90*/  LOP3.LUT R3, R0, 0x7, RZ, 0xc0, !PT ;  /* 0x0000000700037812 */ /* 0x000fe200078ec0ff */
[----:B------:R-:W-:Y:S01]  /*1da0*/  ULDC UR7, c[0x0][0x284] ;  /* 0x0000a10000077ab9 */ /* 0x000fe20000000800 */
[----:B------:R-:W-:Y:S01]  /*1db0*/  LOP3.LUT R0, R5, 0x1, RZ, 0xc0, !PT ;  /* 0x0000000105007812 */ /* 0x000fe200078ec0ff */
[----:B------:R-:W-:Y:S01]  /*1dc0*/  UISETP.GT.U32.AND UP0, UPT, UR39, 0xd, UPT ;  /* 0x0000000d2700788c */ /* 0x000fe2000bf04070 */
[C---:B------:R-:W-:Y:S01]  /*1dd0*/  LOP3.LUT R4, R18.reuse, 0x60, RZ, 0xc0, !PT ;  /* 0x0000006012047812 */ /* 0x040fe200078ec0ff */
[----:B------:R-:W-:Y:S01]  /*1de0*/  USHF.R.U32.HI UR4, URZ, 0x1, UR39 ;  /* 0x000000013f047899 */ /* 0x000fe20008011627 */
[----:B------:R-:W-:Y:S01]  /*1df0*/  LOP3.LUT R5, R18, 0x3, RZ, 0xc0, !PT ;  /* 0x0000000312057812 */ /* 0x000fe200078ec0ff */
[----:B------:R-:W-:Y:S01]  /*1e00*/  IMAD.SHL.U32 R8, R0, 0x40, RZ ;  /* 0x0000004000087824 */ /* 0x000fe200078e00ff */
[----:B------:R-:W-:Y:S01]  /*1e10*/  SHF.R.U32.HI R4, RZ, 0x1, R4 ;  /* 0x00000001ff047819 */ /* 0x000fe20000011604 */
[----:B------:R-:W-:Y:S01]  /*1e20*/  UISETP.LT.U32.AND UP0, UPT, UR40, 0xe, UP0 ;  /* 0x0000000e2800788c */ /* 0x000fe20008701070 */
[----:B------:R-:W-:Y:S01]  /*1e30*/  SHF.R.S32.HI R15, RZ, 0x1f, R91 ;  /* 0x0000001fff0f7819 */ /* 0x000fe2000001145b */
[----:B------:R-:W-:Y:S01]  /*1e40*/  UISETP.GE.U32.AND UP1, UPT, UR40, 0xe, UPT ;  /* 0x0000000e2800788c */ /* 0x000fe2000bf26070 */
[--C-:B------:R-:W-:Y:S01]  /*1e50*/  IADD3 R7, RZ, -R4, -R3.reuse ;  /* 0x80000004ff077210 */ /* 0x100fe20007ffe803 */
[----:B------:R-:W-:Y:S01]  /*1e60*/  ULDC.64 UR8, c[0x0][0x5d0] ;  /* 0x0001740000087ab9 */ /* 0x000fe20000000a00 */
[----:B------:R-:W-:Y:S01]  /*1e70*/  LOP3.LUT R3, R8, 0x40, R3, 0xe2, !PT ;  /* 0x0000004008037812 */ /* 0x000fe200078ee203 */
[----:B------:R-:W-:Y:S01]  /*1e80*/  IMAD.SHL.U32 R8, R18, 0x2, RZ ;  /* 0x0000000212087824 */ /* 0x000fe200078e00ff */
[----:B------:R-:W-:Y:S01]  /*1e90*/  UIMAD.WIDE.U32 UR4, UR4, -0x6db6db6d, URZ ;  /* 0x92492493040478a5 */ /* 0x000fe2000f8e003f */
[C---:B------:R-:W-:Y:S01]  /*1ea0*/  IMAD.WIDE R10, R92.reuse, 0x80, RZ ;  /* 0x000000805c0a7825 */ /* 0x040fe200078e02ff */
[----:B------:R-:W-:Y:S01]  /*1eb0*/  USEL UR6, URZ, 0x1, !UP0 ;  /* 0x000000013f067887 */ /* 0x000fe2000c000000 */
[----:B---3--:R-:W-:Y:S01]  /*1ec0*/  ISETP.GE.AND P0, PT, R93, R6, PT ;  /* 0x000000065d00720c */ /* 0x008fe20003f06270 */
[----:B------:R-:W-:Y:S01]  /*1ed0*/  USHF.R.U32.HI UR4, URZ, 0x2, UR5 ;  /* 0x000000023f047899 */ /* 0x000fe20008011605 */
[----:B------:R-:W-:Y:S01]  /*1ee0*/  IMAD R12, R5, -0x2, R6 ;  /* 0xfffffffe050c7824 */ /* 0x000fe200078e0206 */
[----:B------:R-:W-:Y:S01]  /*1ef0*/  LOP3.LUT R8, R93, 0x6, R8, 0xf8, !PT ;  /* 0x000000065d087812 */ /* 0x000fe200078ef808 */
[----:B------:R-:W-:Y:S01]  /*1f00*/  IMAD.SHL.U32 R5, R92, 0x80, RZ ;  /* 0x000000805c057824 */ /* 0x000fe200078e00ff */
[----:B------:R-:W-:Y:S01]  /*1f10*/  ULOP3.LUT UR38, UR38, UR6, URZ, 0x3c, !UPT ;  /* 0x0000000626267292 */ /* 0x000fe2000f8e3c3f */
[----:B------:R-:W-:Y:S01]  /*1f20*/  IMAD R6, R15, UR8, RZ ;  /* 0x000000080f067c24 */ /* 0x000fe2000f8e02ff */
[----:B------:R-:W-:Y:S01]  /*1f30*/  SHF.R.S32.HI R9, RZ, 0x1f, R8 ;  /* 0x0000001fff097819 */ /* 0x000fe20000011408 */
[----:B------:R-:W-:Y:S01]  /*1f40*/  IMAD R0, R0, -0x40, R7 ;  /* 0xffffffc000007824 */ /* 0x000fe200078e0207 */
[----:B------:R-:W-:Y:S01]  /*1f50*/  ISETP.GE.OR P0, PT, R5, UR7, P0 ;  /* 0x0000000705007c0c */ /* 0x000fe20008706670 */
[C---:B------:R-:W-:Y:S01]  /*1f60*/  IMAD R13, R91.reuse, UR9, R6 ;  /* 0x000000095b0d7c24 */ /* 0x040fe2000f8e0206 */
[----:B------:R-:W-:Y:S01]  /*1f70*/  LOP3.LUT R105, R10, R3, R4, 0xfe, !PT ;  /* 0x000000030a697212 */ /* 0x000fe200078efe04 */
[----:B------:R-:W-:Y:S01]  /*1f80*/  IMAD.WIDE.U32 R6, R91, UR8, R8 ;  /* 0x000000085b067c25 */ /* 0x000fe2000f8e0008 */
[----:B------:R-:W-:Y:S01]  /*1f90*/  UIMAD UR39, UR4, -0xe, UR39 ;  /* 0xfffffff2042778a4 */ /* 0x000fe2000f8e0227 */
[----:B------:R-:W-:Y:S01]  /*1fa0*/  IADD3 R3, -R5, UR7, R0 ;  /* 0x0000000705037c10 */ /* 0x000fe2000fffe100 */
[----:B------:R-:W-:Y:S01]  /*1fb0*/  @UP1 ULOP3.LUT UR38, UR38, 0x1, UR4, 0x78, !UPT ;  /* 0x0000000126261892 */ /* 0x000fe2000f8e7804 */
[----:B------:R-:W-:-:S02]  /*1fc0*/  IMAD.IADD R7, R7, 0x1, R13 ;  /* 0x0000000107077824 */ /* 0x000fc400078e020d */
[----:B------:R-:W-:Y:S02]  /*1fd0*/  IMAD.IADD R4, R12, 0x1, -R93 ;  /* 0x000000010c047824 */ /* 0x000fe400078e0a5d */
[----:B------:R-:W-:Y:S02]  /*1fe0*/  IMAD.MOV.U32 R0, RZ, RZ, -0x1 ;  /* 0xffffffffff007424 */ /* 0x000fe400078e00ff */
[----:B------:R-:W-:Y:S05]  /*1ff0*/  @P0 BRA `(.L_x_35) ;  /* 0x0000004000240947 */ /* 0x000fea0003800000 */
[----:B------:R-:W0:Y:S01]  /*2000*/  LDC.64 R98, c[0x0][0x5c8] ;  /* 0x00017200ff627b82 */ /* 0x000e220000000a00 */
[----:B-----5:R-:W-:Y:S01]  /*2010*/  FSETP.NEU.AND P0, PT, R89, RZ, PT ;  /* 0x000000ff5900720b */ /* 0x020fe20003f0d000 */
[----:B------:R-:W-:Y:S01]  /*2020*/  BSSY B0, `(.L_x_35) ;  /* 0x0000406000007945 */ /* 0x000fe20003800000 */
[----:B------:R-:W-:-:S04]  /*2030*/  ISETP.GT.AND P2, PT, R4, RZ, PT ;  /* 0x000000ff0400720c */ /* 0x000fc80003f44270 */
[----:B------:R-:W-:Y:S01]  /*2040*/  ISETP.GT.AND P1, PT, R3, RZ, P2 ;  /* 0x000000ff0300720c */ /* 0x000fe20001724270 */
[-C--:B0-----:R-:W-:Y:S02]  /*2050*/  IMAD R12, R11, R98.reuse, RZ ;  /* 0x000000620b0c7224 */ /* 0x081fe400078e02ff */
[----:B------:R-:W-:-:S04]  /*2060*/  IMAD.WIDE.U32 R92, R105, R98, R6 ;  /* 0x00000062695c7225 */ /* 0x000fc800078e0006 */
[----:B------:R-:W-:-:S04]  /*2070*/  IMAD R5, R105, R99, R12 ;  /* 0x0000006369057224 */ /* 0x000fc800078e020c */
[----:B------:R-:W-:Y:S01]  /*2080*/  IMAD.IADD R107, R93, 0x1, R5 ;  /* 0x000000015d6b7824 */ /* 0x000fe200078e0205 */
[----:B------:R-:W-:Y:S06]  /*2090*/  @!P0 BRA `(.L_x_36) ;  /* 0x0000002c00288947 */ /* 0x000fec0003800000 */
[----:B------:R-:W0:Y:S01]  /*20a0*/  LDC.64 R96, c[0x0][0x5b8] ;  /* 0x00016e00ff607b82 */ /* 0x000e220000000a00 */
[----:B------:R-:W-:-:S07]  /*20b0*/  ULDC.64 UR4, c[0x0][0x5c0] ;  /* 0x0001700000047ab9 */ /* 0x000fce0000000a00 */
[----:B------:R-:W1:Y:S08]  /*20c0*/  LDC.64 R100, c[0x0][0x5b0] ;  /* 0x00016c00ff647b82 */ /* 0x000e700000000a00 */
[----:B------:R-:W2:Y:S01]  /*20d0*/  LDC.64 R102, c[0x0][0x5a8] ;  /* 0x00016a00ff667b82 */ /* 0x000ea20000000a00 */
[-C--:B0-----:R-:W-:Y:S02]  /*20e0*/  IMAD R6, R15, R96.reuse, RZ ;  /* 0x000000600f067224 */ /* 0x081fe400078e02ff */
[----:B------:R-:W-:-:S04]  /*20f0*/  IMAD.WIDE.U32 R94, R91, R96, R8 ;  /* 0x000000605b5e7225 */ /* 0x000fc800078e0008 */
[----:B------:R-:W-:Y:S02]  /*2100*/  IMAD R93, R91, R97, R6 ;  /* 0x000000615b5d7224 */ /* 0x000fe400078e0206 */
[-C--:B-1----:R-:W-:Y:S02]  /*2110*/  IMAD R10, R11, R100.reuse, RZ ;  /* 0x000000640b0a7224 */ /* 0x082fe400078e02ff */
[----:B------:R-:W-:Y:S02]  /*2120*/  IMAD.IADD R13, R95, 0x1, R93 ;  /* 0x000000015f0d7824 */ /* 0x000fe400078e025d */
[----:B------:R-:W-:Y:S02]  /*2130*/  IMAD.MOV.U32 R12, RZ, RZ, R94 ;  /* 0x000000ffff0c7224 */ /* 0x000fe400078e005e */
[C---:B------:R-:W-:Y:S02]  /*2140*/  IMAD R97, R105.reuse, R101, R10 ;  /* 0x0000006569617224 */ /* 0x040fe400078e020a */
[----:B------:R-:W-:-:S04]  /*2150*/  IMAD.WIDE.U32 R6, R105, R100, R12 ;  /* 0x0000006469067225 */ /* 0x000fc800078e000c */
[----:B------:R-:W-:Y:S01]  /*2160*/  IMAD.IADD R5, R7, 0x1, R97 ;  /* 0x0000000107057824 */ /* 0x000fe200078e0261 */
[----:B--2---:R-:W-:-:S04]  /*2170*/  LEA R14, P0, R6, R102, 0x1 ;  /* 0x00000066060e7211 */ /* 0x004fc800078008ff */
[----:B------:R-:W-:-:S05]  /*2180*/  LEA.HI.X R15, R6, R103, R5, 0x1, P0 ;  /* 0x00000067060f7211 */ /* 0x000fca00000f0c05 */
[----:B------:R0:W2:Y:S01]  /*2190*/  @P1 LDG.E.LTC128B.U16 R5, desc[UR36][R14.64] ;  /* 0x000000240e051981 */ /* 0x0000a2000c1e1520 */
[----:B------:R-:W-:Y:S01]  /*21a0*/  IMAD.WIDE.U32 R6, R105, R100, R8 ;  /* 0x0000006469067225 */ /* 0x000fe200078e0008 */
[----:B------:R-:W-:Y:S03]  /*21b0*/  BSSY B1, `(.L_x_37) ;  /* 0x0000013000017945 */ /* 0x000fe60003800000 */
[----:B------:R-:W-:Y:S02]  /*21c0*/  IMAD.IADD R7, R97, 0x1, R7 ;  /* 0x0000000161077824 */ /* 0x000fe400078e0207 */
[----:B------:R-:W-:Y:S01]  /*21d0*/  IMAD.WIDE.U32 R20, R91, R96, R6 ;  /* 0x000000605b147225 */ /* 0x000fe200078e0006 */
[----:B0-----:R-:W-:-:S03]  /*21e0*/  SHF.L.U64.HI R15, R100, 0x3, R101 ;  /* 0x00000003640f7819 */ /* 0x001fc60000010265 */
[----:B------:R-:W-:Y:S01]  /*21f0*/  IMAD.IADD R7, R93, 0x1, R21 ;  /* 0x000000015d077824 */ /* 0x000fe200078e0215 */
[----:B------:R-:W-:Y:S01]  /*2200*/  LEA R6, P4, R20, R102, 0x1 ;  /* 0x0000006614067211 */ /* 0x000fe200078808ff */
[----:B------:R-:W-:-:S03]  /*2210*/  IMAD.SHL.U32 R14, R100, 0x8, RZ ;  /* 0x00000008640e7824 */ /* 0x000fc600078e00ff */
[----:B------:R-:W-:Y:S01]  /*2220*/  LEA.HI.X R7, R20, R103, R7, 0x1, P4 ;  /* 0x0000006714077211 */ /* 0x000fe200020f0c07 */
[----:B--2---:R-:W-:-:S04]  /*2230*/  IMAD.U32 R10, R5, 0x10000, RZ ;  /* 0x00010000050a7824 */ /* 0x004fc800078e00ff */
[----:B------:R-:W-:Y:S01]  /*2240*/  FMUL R11, R10, R89 ;  /* 0x000000590a0b7220 */ /* 0x000fe20000400000 */
[----:B------:R-:W-:-:S03]  /*2250*/  LEA R10, P0, R92, UR4, 0x1 ;  /* 0x000000045c0a7c11 */ /* 0x000fc6000f8008ff */
[----:B------:R-:W-:Y:S01]  /*2260*/  FFMA R24, R24, R88, R11 ;  /* 0x0000005818187223 */ /* 0x000fe2000000000b */
[----:B------:R-:W-:Y:S02]  /*2270*/  LEA.HI.X R11, R92, UR5, R107, 0x1, P0 ;  /* 0x000000055c0b7c11 */ /* 0x000fe400080f0c6b */
[----:B------:R-:W-:Y:S02]  /*2280*/  ISETP.GT.AND P0, PT, R4, 0x1, PT ;  /* 0x000000010400780c */ /* 0x000fe40003f04270 */
[----:B------:R-:W-:Y:S02]  /*2290*/  F2FP.BF16.F32.PACK_AB R24, RZ, R24 ;  /* 0x00000018ff18723e */ /* 0x000fe400000010ff */
[----:B------:R-:W-:-:S03]  /*22a0*/  ISETP.GT.AND P3, PT, R3, RZ, P0 ;  /* 0x000000ff0300720c */ /* 0x000fc60000764270 */
[----:B------:R0:W-:Y:S10]  /*22b0*/  @P1 STG.E.U16 desc[UR36][R10.64], R24 ;  /* 0x000000180a001986 */ /* 0x0001f4000c101524 */
[----:B------:R-:W-:Y:S05]  /*22c0*/  @!P3 BRA `(.L_x_38) ;  /* 0x000000000004b947 */ /* 0x000fea0003800000 */
[----:B------:R1:W5:Y:S02]  /*22d0*/  LDG.E.LTC128B.U16 R5, desc[UR36][R6.64+0x2] ;  /* 0x0000022406057981 */ /* 0x000364000c1e1520 */
.L_x_38:
[----:B------:R-:W-:Y:S05]  /*22e0*/  BSYNC B1 ;  /* 0x0000000000017941 */ /* 0x000fea0003800000 */
.L_x_37:
[----:B-----5:R-:W-:Y:S01]  /*22f0*/  IMAD.U32 R12, R5, 0x10000, RZ ;  /* 0x00010000050c7824 */ /* 0x020fe200078e00ff */
[----:B------:R-:W-:Y:S01]  /*2300*/  ISETP.GT.AND P2, PT, R3, 0x8, P2 ;  /* 0x000000080300780c */ /* 0x000fe20001744270 */
[----:B------:R-:W-:Y:S01]  /*2310*/  IMAD.WIDE.U32 R20, R105, R100, R14 ;  /* 0x0000006469147225 */ /* 0x000fe200078e000e */
[----:B0-----:R-:W-:-:S03]  /*2320*/  PRMT R24, R5, 0x7610, R24 ;  /* 0x0000761005187816 */ /* 0x001fc60000000018 */
[----:B------:R-:W-:Y:S01]  /*2330*/  FMUL R12, R12, R89 ;  /* 0x000000590c0c7220 */ /* 0x000fe20000400000 */
[----:B------:R-:W-:Y:S01]  /*2340*/  IMAD.IADD R97, R97, 0x1, R21 ;  /* 0x0000000161617824 */ /* 0x000fe200078e0215 */
[----:B------:R-:W-:Y:S02]  /*2350*/  IADD3 R94, P1, R94, R20, RZ ;  /* 0x000000145e5e7210 */ /* 0x000fe40007f3e0ff */
[----:B------:R-:W-:-:S03]  /*2360*/  FFMA R12, R25, R88, R12 ;  /* 0x00000058190c7223 */ /* 0x000fc6000000000c */
[----:B------:R-:W-:Y:S02]  /*2370*/  IMAD.X R13, R97, 0x1, R13, P1 ;  /* 0x00000001610d7824 */ /* 0x000fe400008e060d */
[----:B------:R-:W-:Y:S02]  /*2380*/  F2FP.BF16.F32.PACK_AB R12, RZ, R12 ;  /* 0x0000000cff0c723e */ /* 0x000fe400000010ff */
[----:B------:R-:W-:Y:S02]  /*2390*/  LEA R14, P1, R94, R102, 0x1 ;  /* 0x000000665e0e7211 */ /* 0x000fe400078208ff */
[----:B------:R-:W-:Y:S02]  /*23a0*/  PRMT R21, R12, 0x7610, R21 ;  /* 0x000076100c157816 */ /* 0x000fe40000000015 */
[----:B------:R-:W-:-:S03]  /*23b0*/  LEA.HI.X R15, R94, R103, R13, 0x1, P1 ;  /* 0x000000675e0f7211 */ /* 0x000fc600008f0c0d */
[----:B------:R0:W-:Y:S04]  /*23c0*/  @P3 STG.E.U16 desc[UR36][R10.64+0x2], R21 ;  /* 0x000002150a003986 */ /* 0x0001e8000c101524 */
[----:B------:R-:W2:Y:S01]  /*23d0*/  @P2 LDG.E.LTC128B.U16 R24, desc[UR36][R14.64] ;  /* 0x000000240e182981 */ /* 0x000ea2000c1e1520 */
[----:B------:R-:W-:Y:S01]  /*23e0*/  IADD3 R20, P1, R8, R20, RZ ;  /* 0x0000001408147210 */ /* 0x000fe20007f3e0ff */
[----:B------:R-:W-:Y:S01]  /*23f0*/  BSSY B1, `(.L_x_39) ;  /* 0x0000011000017945 */ /* 0x000fe20003800000 */
[C---:B------:R-:W-:Y:S02]  /*2400*/  SHF.L.U64.HI R13, R98.reuse, 0x4, R99 ;  /* 0x00000004620d7819 */ /* 0x040fe40000010263 */
[----:B------:R-:W-:Y:S01]  /*2410*/  ISETP.GT.AND P0, PT, R3, 0x8, P0 ;  /* 0x000000080300780c */ /* 0x000fe20000704270 */
[----:B0-----:R-:W-:Y:S01]  /*2420*/  IMAD.X R21, R9, 0x1, R97, P1 ;  /* 0x0000000109157824 */ /* 0x001fe200008e0661 */
[----:B------:R-:W-:Y:S01]  /*2430*/  LEA R12, P1, R98, R10, 0x4 ;  /* 0x0000000a620c7211 */ /* 0x000fe200078220ff */
[----:B------:R-:W-:-:S04]  /*2440*/  IMAD.WIDE.U32 R20, R91, R96, R20 ;  /* 0x000000605b147225 */ /* 0x000fc800078e0014 */
[----:B------:R-:W-:Y:S02]  /*2450*/  IMAD.X R13, R13, 0x1, R11, P1 ;  /* 0x000000010d0d7824 */ /* 0x000fe400008e060b */
[----:B------:R-:W-:Y:S02]  /*2460*/  IMAD.IADD R9, R93, 0x1, R21 ;  /* 0x000000015d097824 */ /* 0x000fe400078e0215 */
[----:B--2---:R-:W-:-:S04]  /*2470*/  IMAD.U32 R8, R24, 0x10000, RZ ;  /* 0x0001000018087824 */ /* 0x004fc800078e00ff */
[----:B------:R-:W-:Y:S01]  /*2480*/  FMUL R5, R8, R89 ;  /* 0x0000005908057220 */ /* 0x000fe20000400000 */
[----:B------:R-:W-:-:S03]  /*2490*/  LEA R8, P3, R20, R102, 0x1 ;  /* 0x0000006614087211 */ /* 0x000fc600078608ff */
[----:B------:R-:W-:Y:S01]  /*24a0*/  FFMA R5, R26, R88, R5 ;  /* 0x000000581a057223 */ /* 0x000fe20000000005 */
[----:B------:R-:W-:-:S04]  /*24b0*/  LEA.HI.X R9, R20, R103, R9, 0x1, P3 ;  /* 0x0000006714097211 */ /* 0x000fc800018f0c09 */
[----:B------:R-:W-:-:S05]  /*24c0*/  F2FP.BF16.F32.PACK_AB R5, RZ, R5 ;  /* 0x00000005ff05723e */ /* 0x000fca00000010ff */
[----:B------:R0:W-:Y:S01]  /*24d0*/  @P2 STG.E.U16 desc[UR36][R12.64], R5 ;  /* 0x000000050c002986 */ /* 0x0001e2000c101524 */
[----:B------:R-:W-:Y:S05]  /*24e0*/  @!P0 BRA `(.L_x_40) ;  /* 0x0000000000048947 */ /* 0x000fea0003800000 */
[----:B------:R2:W5:Y:S02]  /*24f0*/  LDG.E.LTC128B.U16 R24, desc[UR36][R8.64+0x2] ;  /* 0x0000022408187981 */ /* 0x000564000c1e1520 */
.L_x_40:
[----:B------:R-:W-:Y:S05]  /*2500*/  BSYNC B1 ;  /* 0x0000000000017941 */ /* 0x000fea0003800000 */
.L_x_39:
[----:B-----5:R-:W-:Y:S01]  /*2510*/  IMAD.U32 R14, R24, 0x10000, RZ ;  /* 0x00010000180e7824 */ /* 0x020fe200078e00ff */
[----:B------:R-:W-:Y:S01]  /*2520*/  ISETP.GT.AND P1, PT, R4, 0x8, PT ;  /* 0x000000080400780c */ /* 0x000fe20003f24270 */
[----:B------:R-:W-:Y:S02]  /*2530*/  BSSY B1, `(.L_x_41) ;  /* 0x0000008000017945 */ /* 0x000fe40003800000 */
[----:B------:R-:W-:Y:S01]  /*2540*/  FMUL R14, R14, R89 ;  /* 0x000000590e0e7220 */ /* 0x000fe20000400000 */
[----:B------:R-:W-:-:S03]  /*2550*/  ISETP.GT.AND P2, PT, R3, RZ, P1 ;  /* 0x000000ff0300720c */ /* 0x000fc60000f44270 */
[----:B------:R-:W-:-:S05]  /*2560*/  FFMA R14, R27, R88, R14 ;  /* 0x000000581b0e7223 */ /* 0x000fca000000000e */
[----:B------:R-:W-:-:S05]  /*2570*/  F2FP.BF16.F32.PACK_AB R14, RZ, R14 ;  /* 0x0000000eff0e723e */ /* 0x000fca00000010ff */
[----:B------:R3:W-:Y:S01]  /*2580*/  @P0 STG.E.U16 desc[UR36][R12.64+0x2], R14 ;  /* 0x0000020e0c000986 */ /* 0x0007e2000c101524 */
[----:B------:R-:W-:Y:S05]  /*2590*/  @!P2 BRA `(.L_x_42) ;  /* 0x000000000004a947 */ /* 0x000fea0003800000 */
[----:B------:R4:W5:Y:S02]  /*25a0*/  LDG.E.LTC128B.U16 R24, desc[UR36][R6.64+0x10] ;  /* 0x0000102406187981 */ /* 0x000964000c1e1520 */
.L_x_42:
[----:B------:R-:W-:Y:S05]  /*25b0*/  BSYNC B1 ;  /* 0x0000000000017941 */ /* 0x000fea0003800000 */
.L_x_41:
[----:B---3-5:R-:W-:Y:S01]  /*25c0*/  IMAD.U32 R14, R24, 0x10000, RZ ;  /* 0x00010000180e7824 */ /* 0x028fe200078e00ff */
[----:B------:R-:W-:Y:S01]  /*25d0*/  ISETP.GT.AND P0, PT, R4, 0x9, PT ;  /* 0x000000090400780c */ /* 0x000fe20003f04270 */
[----:B------:R-:W-:Y:S02]  /*25e0*/  BSSY B1, `(.L_x_43) ;  /* 0x0000008000017945 */ /* 0x000fe40003800000 */
[----:B0-----:R-:W-:Y:S01]  /*25f0*/  FMUL R5, R14, R89 ;  /* 0x000000590e057220 */ /* 0x001fe20000400000 */
[----:B------:R-:W-:-:S03]  /*2600*/  ISETP.GT.AND P3, PT, R3, RZ, P0 ;  /* 0x000000ff0300720c */ /* 0x000fc60000764270 */
[----:B------:R-:W-:-:S05]  /*2610*/  FFMA R5, R28, R88, R5 ;  /* 0x000000581c057223 */ /* 0x000fca0000000005 */
[----:B------:R-:W-:-:S05]  /*2620*/  F2FP.BF16.F32.PACK_AB R5, RZ, R5 ;  /* 0x00000005ff05723e */ /* 0x000fca00000010ff */
[----:B------:R0:W-:Y:S01]  /*2630*/  @P2 STG.E.U16 desc[UR36][R10.64+0x10], R5 ;  /* 0x000010050a002986 */ /* 0x0001e2000c101524 */
[----:B------:R-:W-:Y:S05]  /*2640*/  @!P3 BRA `(.L_x_44) ;  /* 0x000000000004b947 */ /* 0x000fea0003800000 */
[----:B------:R3:W5:Y:S02]  /*2650*/  LDG.E.LTC128B.U16 R24, desc[UR36][R6.64+0x12] ;  /* 0x0000122406187981 */ /* 0x000764000c1e1520 */
.L_x_44:
[----:B------:R-:W-:Y:S05]  /*2660*/  BSYNC B1 ;  /* 0x0000000000017941 */ /* 0x000fea0003800000 */
.L_x_43:
[----:B-----5:R-:W-:Y:S01]  /*2670*/  IMAD.U32 R14, R24, 0x10000, RZ ;  /* 0x00010000180e7824 */ /* 0x020fe200078e00ff */
[----:B------:R-:W-:Y:S01]  /*2680*/  ISETP.GT.AND P1, PT, R3, 0x8, P1 ;  /* 0x000000080300780c */ /* 0x000fe20000f24270 */
[----:B------:R-:W-:Y:S02]  /*2690*/  BSSY B1, `(.L_x_45) ;  /* 0x0000007000017945 */ /* 0x000fe40003800000 */
[----:B------:R-:W-:-:S04]  /*26a0*/  FMUL R14, R14, R89 ;  /* 0x000000590e0e7220 */ /* 0x000fc80000400000 */
[----:B------:R-:W-:-:S05]  /*26b0*/  FFMA R14, R29, R88, R14 ;  /* 0x000000581d0e7223 */ /* 0x000fca000000000e */
[----:B------:R-:W-:-:S05]  /*26c0*/  F2FP.BF16.F32.PACK_AB R14, RZ, R14 ;  /* 0x0000000eff0e723e */ /* 0x000fca00000010ff */
[----:B------:R0:W-:Y:S01]  /*26d0*/  @P3 STG.E.U16 desc[UR36][R10.64+0x12], R14 ;  /* 0x0000120e0a003986 */ /* 0x0001e2000c101524 */
[----:B------:R-:W-:Y:S05]  /*26e0*/  @!P1 BRA `(.L_x_46) ;  /* 0x0000000000049947 */ /* 0x000fea0003800000 */
[----:B------:R0:W5:Y:S02]  /*26f0*/  LDG.E.LTC128B.U16 R24, desc[UR36][R8.64+0x10] ;  /* 0x0000102408187981 */ /* 0x000164000c1e1520 */
.L_x_46:
[----:B------:R-:W-:Y:S05]  /*2700*/  BSYNC B1 ;  /* 0x0000000000017941 */ /* 0x000fea0003800000 */
.L_x_45:
[----:B0----5:R-:W-:Y:S01]  /*2710*/  IMAD.U32 R14, R24, 0x10000, RZ ;  /* 0x00010000180e7824 */ /* 0x021fe200078e00ff */
        /* <DEDUP_REMOVED lines=8> */
.L_x_48:
[----:B------:R-:W-:Y:S05]  /*27a0*/  BSYNC B1 ;  /* 0x0000000000017941 */ /* 0x000fea0003800000 */
.L_x_47:
        /* <DEDUP_REMOVED lines=10> */
.L_x_50:
[----:B------:R-:W-:Y:S05]  /*2850*/  BSYNC B1 ;  /* 0x0000000000017941 */ /* 0x000fea0003800000 */
.L_x_49:
[----:B0----5:R-:W-:Y:S01]  /*2860*/  IMAD.U32 R14, R24, 0x10000, RZ ;  /* 0x00010000180e7824 */ /* 0x021fe200078e00ff */
        /* <DEDUP_REMOVED lines=9> */
.L_x_52:
[----:B------:R-:W-:Y:S05]  /*2900*/  BSYNC B1 ;  /* 0x0000000000017941 */ /* 0x000fea0003800000 */
.L_x_51:
        /* <DEDUP_REMOVED lines=9> */
.L_x_54:
[----:B------:R-:W-:Y:S05]  /*29a0*/  BSYNC B1 ;  /* 0x0000000000017941 */ /* 0x000fea0003800000 */
.L_x_53:
        /* <DEDUP_REMOVED lines=9> */
.L_x_56:
[----:B------:R-:W-:Y:S05]  /*2a40*/  BSYNC B1 ;  /* 0x0000000000017941 */ /* 0x000fea0003800000 */
.L_x_55:
        /* <DEDUP_REMOVED lines=10> */
.L_x_58:
[----:B------:R-:W-:Y:S05]  /*2af0*/  BSYNC B1 ;  /* 0x0000000000017941 */ /* 0x000fea0003800000 */
.L_x_57:
        /* <DEDUP_REMOVED lines=10> */
.L_x_60:
[----:B------:R-:W-:Y:S05]  /*2ba0*/  BSYNC B1 ;  /* 0x0000000000017941 */ /* 0x000fea0003800000 */
.L_x_59:
        /* <DEDUP_REMOVED lines=9> */
.L_x_62:
[----:B------:R-:W-:Y:S05]  /*2c40*/  BSYNC B1 ;  /* 0x0000000000017941 */ /* 0x000fea0003800000 */
.L_x_61:
        /* <DEDUP_REMOVED lines=9> */
.L_x_64:
[----:B------:R-:W-:Y:S05]  /*2ce0*/  BSYNC B1 ;  /* 0x0000000000017941 */ /* 0x000fea0003800000 */
.L_x_63:
        /* <DEDUP_REMOVED lines=10> */
.L_x_66:
[----:B------:R-:W-:Y:S05]  /*2d90*/  BSYNC B1 ;  /* 0x0000000000017941 */ /* 0x000fea0003800000 */
.L_x_65:
        /* <DEDUP_REMOVED lines=10> */
.L_x_68:
[----:B------:R-:W-:Y:S05]  /*2e40*/  BSYNC B1 ;  /* 0x0000000000017941 */ /* 0x000fea0003800000 */
.L_x_67:
        /* <DEDUP_REMOVED lines=9> */
.L_x_70:
[----:B------:R-:W-:Y:S05]  /*2ee0*/  BSYNC B1 ;  /* 0x0000000000017941 */ /* 0x000fea0003800000 */
.L_x_69:
        /* <DEDUP_REMOVED lines=9> */
.L_x_72:
[----:B------:R-:W-:Y:S05]  /*2f80*/  BSYNC B1 ;  /* 0x0000000000017941 */ /* 0x000fea0003800000 */
.L_x_71:
        /* <DEDUP_REMOVED lines=10> */
.L_x_74:
[----:B------:R-:W-:Y:S05]  /*3030*/  BSYNC B1 ;  /* 0x0000000000017941 */ /* 0x000fea0003800000 */
.L_x_73:
        /* <DEDUP_REMOVED lines=10> */
.L_x_76:
[----:B------:R-:W-:Y:S05]  /*30e0*/  BSYNC B1 ;  /* 0x0000000000017941 */ /* 0x000fea0003800000 */
.L_x_75:
        /* <DEDUP_REMOVED lines=9> */
.L_x_78:
[----:B------:R-:W-:Y:S05]  /*3180*/  BSYNC B1 ;  /* 0x0000000000017941 */ /* 0x000fea0003800000 */
.L_x_77:
        /* <DEDUP_REMOVED lines=9> */
.L_x_80:
[----:B------:R-:W-:Y:S05]  /*3220*/  BSYNC B1 ;  /* 0x0000000000017941 */ /* 0x000fea0003800000 */
.L_x_79:
        /* <DEDUP_REMOVED lines=10> */
.L_x_82:
[----:B------:R-:W-:Y:S05]  /*32d0*/  BSYNC B1 ;  /* 0x0000000000017941 */ /* 0x000fea0003800000 */
.L_x_81:
        /* <DEDUP_REMOVED lines=10> */
.L_x_84:
[----:B------:R-:W-:Y:S05]  /*3380*/  BSYNC B1 ;  /* 0x0000000000017941 */ /* 0x000fea0003800000 */
.L_x_83:
        /* <DEDUP_REMOVED lines=9> */
.L_x_86:
[----:B------:R-:W-:Y:S05]  /*3420*/  BSYNC B1 ;  /* 0x0000000000017941 */ /* 0x000fea0003800000 */
.L_x_85:
        /* <DEDUP_REMOVED lines=9> */
.L_x_88:
[----:B------:R-:W-:Y:S05]  /*34c0*/  BSYNC B1 ;  /* 0x0000000000017941 */ /* 0x000fea0003800000 */
.L_x_87:
        /* <DEDUP_REMOVED lines=10> */
.L_x_90:
[----:B------:R-:W-:Y:S05]  /*3570*/  BSYNC B1 ;  /* 0x0000000000017941 */ /* 0x000fea0003800000 */
.L_x_89:
        /* <DEDUP_REMOVED lines=10> */
.L_x_92:
[----:B------:R-:W-:Y:S05]  /*3620*/  BSYNC B1 ;  /* 0x0000000000017941 */ /* 0x000fea0003800000 */
.L_x_91:
        /* <DEDUP_REMOVED lines=9> */
.L_x_94:
[----:B------:R-:W-:Y:S05]  /*36c0*/  BSYNC B1 ;  /* 0x0000000000017941 */ /* 0x000fea0003800000 */
.L_x_93:
        /* <DEDUP_REMOVED lines=9> */
.L_x_96:
[----:B------:R-:W-:Y:S05]  /*3760*/  BSYNC B1 ;  /* 0x0000000000017941 */ /* 0x000fea0003800000 */
.L_x_95:
        /* <DEDUP_REMOVED lines=10> */
.L_x_98:
[----:B------:R-:W-:Y:S05]  /*3810*/  BSYNC B1 ;  /* 0x0000000000017941 */ /* 0x000fea0003800000 */
.L_x_97:
        /* <DEDUP_REMOVED lines=10> */
.L_x_100:
[----:B------:R-:W-:Y:S05]  /*38c0*/  BSYNC B1 ;  /* 0x0000000000017941 */ /* 0x000fea0003800000 */
.L_x_99:
        /* <DEDUP_REMOVED lines=9> */
.L_x_102:
[----:B------:R-:W-:Y:S05]  /*3960*/  BSYNC B1 ;  /* 0x0000000000017941 */ /* 0x000fea0003800000 */
.L_x_101:
        /* <DEDUP_REMOVED lines=9> */
.L_x_104:
[----:B------:R-:W-:Y:S05]  /*3a00*/  BSYNC B1 ;  /* 0x0000000000017941 */ /* 0x000fea0003800000 */
.L_x_103:
        /* <DEDUP_REMOVED lines=10> */
.L_x_106:
[----:B------:R-:W-:Y:S05]  /*3ab0*/  BSYNC B1 ;  /* 0x0000000000017941 */ /* 0x000fea0003800000 */
.L_x_105:
        /* <DEDUP_REMOVED lines=10> */
.L_x_108:
[----:B------:R-:W-:Y:S05]  /*3b60*/  BSYNC B1 ;  /* 0x0000000000017941 */ /* 0x000fea0003800000 */
.L_x_107:
        /* <DEDUP_REMOVED lines=9> */
.L_x_110:
[----:B------:R-:W-:Y:S05]  /*3c00*/  BSYNC B1 ;  /* 0x0000000000017941 */ /* 0x000fea0003800000 */
.L_x_109:
        /* <DEDUP_REMOVED lines=9> */
.L_x_112:
[----:B------:R-:W-:Y:S05]  /*3ca0*/  BSYNC B1 ;  /* 0x0000000000017941 */ /* 0x000fea0003800000 */
.L_x_111:
        /* <DEDUP_REMOVED lines=10> */
.L_x_114:
[----:B------:R-:W-:Y:S05]  /*3d50*/  BSYNC B1 ;  /* 0x0000000000017941 */ /* 0x000fea0003800000 */
.L_x_113:
        /* <DEDUP_REMOVED lines=10> */
.L_x_116:
[----:B------:R-:W-:Y:S05]  /*3e00*/  BSYNC B1 ;  /* 0x0000000000017941 */ /* 0x000fea0003800000 */
.L_x_115:
        /* <DEDUP_REMOVED lines=9> */
.L_x_118:
[----:B------:R-:W-:Y:S05]  /*3ea0*/  BSYNC B1 ;  /* 0x0000000000017941 */ /* 0x000fea0003800000 */
.L_x_117:
        /* <DEDUP_REMOVED lines=9> */
.L_x_120:
[----:B------:R-:W-:Y:S05]  /*3f40*/  BSYNC B1 ;  /* 0x0000000000017941 */ /* 0x000fea0003800000 */
.L_x_119:
        /* <DEDUP_REMOVED lines=10> */
.L_x_122:
[----:B------:R-:W-:Y:S05]  /*3ff0*/  BSYNC B1 ;  /* 0x0000000000017941 */ /* 0x000fea0003800000 */
.L_x_121:
        /* <DEDUP_REMOVED lines=10> */
.L_x_124:
[----:B------:R-:W-:Y:S05]  /*40a0*/  BSYNC B1 ;  /* 0x0000000000017941 */ /* 0x000fea0003800000 */
.L_x_123:
        /* <DEDUP_REMOVED lines=9> */
.L_x_126:
[----:B------:R-:W-:Y:S05]  /*4140*/  BSYNC B1 ;  /* 0x0000000000017941 */ /* 0x000fea0003800000 */
.L_x_125:
        /* <DEDUP_REMOVED lines=9> */
.L_x_128:
[----:B------:R-:W-:Y:S05]  /*41e0*/  BSYNC B1 ;  /* 0x0000000000017941 */ /* 0x000fea0003800000 */
.L_x_127:
        /* <DEDUP_REMOVED lines=10> */
.L_x_130:
[----:B------:R-:W-:Y:S05]  /*4290*/  BSYNC B1 ;  /* 0x0000000000017941 */ /* 0x000fea0003800000 */
.L_x_129:
        /* <DEDUP_REMOVED lines=10> */
.L_x_132:
[----:B------:R-:W-:Y:S05]  /*4340*/  BSYNC B1 ;  /* 0x0000000000017941 */ /* 0x000fea0003800000 */
.L_x_131:
        /* <DEDUP_REMOVED lines=9> */
.L_x_134:
[----:B------:R-:W-:Y:S05]  /*43e0*/  BSYNC B1 ;  /* 0x0000000000017941 */ /* 0x000fea0003800000 */
.L_x_133:
        /* <DEDUP_REMOVED lines=9> */
.L_x_136:
[----:B------:R-:W-:Y:S05]  /*4480*/  BSYNC B1 ;  /* 0x0000000000017941 */ /* 0x000fea0003800000 */
.L_x_135:
        /* <DEDUP_REMOVED lines=10> */
.L_x_138:
[----:B------:R-:W-:Y:S05]  /*4530*/  BSYNC B1 ;  /* 0x0000000000017941 */ /* 0x000fea0003800000 */
.L_x_137:
        /* <DEDUP_REMOVED lines=10> */
.L_x_140:
[----:B------:R-:W-:Y:S05]  /*45e0*/  BSYNC B1 ;  /* 0x0000000000017941 */ /* 0x000fea0003800000 */
.L_x_139:
        /* <DEDUP_REMOVED lines=9> */
.L_x_142:
[----:B------:R-:W-:Y:S05]  /*4680*/  BSYNC B1 ;  /* 0x0000000000017941 */ /* 0x000fea0003800000 */
.L_x_141:
        /* <DEDUP_REMOVED lines=9> */
.L_x_144:
[----:B------:R-:W-:Y:S05]  /*4720*/  BSYNC B1 ;  /* 0x0000000000017941 */ /* 0x000fea0003800000 */
.L_x_143:
        /* <DEDUP_REMOVED lines=10> */
.L_x_146:
[----:B------:R-:W-:Y:S05]  /*47d0*/  BSYNC B1 ;  /* 0x0000000000017941 */ /* 0x000fea0003800000 */
.L_x_145:
        /* <DEDUP_REMOVED lines=10> */
.L_x_148:
[----:B------:R-:W-:Y:S05]  /*4880*/  BSYNC B1 ;  /* 0x0000000000017941 */ /* 0x000fea0003800000 */
.L_x_147:
        /* <DEDUP_REMOVED lines=9> */
.L_x_150:
[----:B------:R-:W-:Y:S05]  /*4920*/  BSYNC B1 ;  /* 0x0000000000017941 */ /* 0x000fea0003800000 */
.L_x_149:
        /* <DEDUP_REMOVED lines=9> */
.L_x_152:
[----:B------:R-:W-:Y:S05]  /*49c0*/  BSYNC B1 ;  /* 0x0000000000017941 */ /* 0x000fea0003800000 */
.L_x_151:
        /* <DEDUP_REMOVED lines=10> */
.L_x_154:
[----:B------:R-:W-:Y:S05]  /*4a70*/  BSYNC B1 ;  /* 0x0000000000017941 */ /* 0x000fea0003800000 */
.L_x_153:
[----:B0----5:R-:W-:Y:S01]  /*4a80*/  IMAD.U32 R14, R24, 0x10000, RZ ;  /* 0x00010000180e7824 */ /* 0x021fe200078e00ff */
[----:B------:R-:W-:Y:S01]  /*4a90*/  ISETP.GT.AND P0, PT, R4, 0x79, PT ;  /* 0x000000790400780c */ /* 0x000fe20003f04270 */
[----:B------:R-:W-:Y:S01]  /*4aa0*/  @P2 IMAD.MOV.U32 R4, RZ, RZ, R10 ;  /* 0x000000ffff042224 */ /* 0x000fe200078e000a */
[----:B------:R-:W-:Y:S01]  /*4ab0*/  BSSY B1, `(.L_x_155) ;  /* 0x000000a000017945 */ /* 0x000fe20003800000 */
[----:B------:R-:W-:Y:S01]  /*4ac0*/  FMUL R5, R14, R89 ;  /* 0x000000590e057220 */ /* 0x000fe20000400000 */
[----:B------:R-:W-:-:S03]  /*4ad0*/  ISETP.GT.AND P3, PT, R3, RZ, P0 ;  /* 0x000000ff0300720c */ /* 0x000fc60000764270 */
[----:B------:R-:W-:-:S05]  /*4ae0*/  FFMA R5, R84, R88, R5 ;  /* 0x0000005854057223 */ /* 0x000fca0000000005 */
[----:B------:R-:W-:-:S04]  /*4af0*/  F2FP.BF16.F32.PACK_AB R5, RZ, R5 ;  /* 0x00000005ff05723e */ /* 0x000fc800000010ff */
[----:B------:R-:W-:Y:S01]  /*4b00*/  PRMT R14, R5, 0x7610, R14 ;  /* 0x00007610050e7816 */ /* 0x000fe2000000000e */
[----:B------:R-:W-:-:S05]  /*4b10*/  @P2 IMAD.MOV.U32 R5, RZ, RZ, R11 ;  /* 0x000000ffff052224 */ /* 0x000fca00078e000b */
[----:B------:R0:W-:Y:S01]  /*4b20*/  @P2 STG.E.U16 desc[UR36][R4.64+0xf0], R14 ;  /* 0x0000f00e04002986 */ /* 0x0001e2000c101524 */
[----:B------:R-:W-:Y:S05]  /*4b30*/  @!P3 BRA `(.L_x_156) ;  /* 0x000000000004b947 */ /* 0x000fea0003800000 */
[----:B------:R0:W5:Y:S02]  /*4b40*/  LDG.E.LTC128B.U16 R24, desc[UR36][R6.64+0xf2] ;  /* 0x0000f22406187981 */ /* 0x000164000c1e1520 */
.L_x_156:
[----:B------:R-:W-:Y:S05]  /*4b50*/  BSYNC B1 ;  /* 0x0000000000017941 */ /* 0x000fea0003800000 */
.L_x_155:
        /* <DEDUP_REMOVED lines=9> */
.L_x_158:
[----:B------:R-:W-:Y:S05]  /*4bf0*/  BSYNC B1 ;  /* 0x0000000000017941 */ /* 0x000fea0003800000 */
.L_x_157:
[----:B0----5:R-:W-:Y:S01]  /*4c00*/  IMAD.U32 R4, R24, 0x10000, RZ ;  /* 0x0001000018047824 */ /* 0x021fe200078e00ff */
[----:B------:R-:W-:Y:S01]  /*4c10*/  ISETP.GT.AND P0, PT, R3, 0x8, P0 ;  /* 0x000000080300780c */ /* 0x000fe20000704270 */
[----:B------:R-:W-:Y:S02]  /*4c20*/  BSSY B1, `(.L_x_159) ;  /* 0x000000a000017945 */ /* 0x000fe40003800000 */
[----:B------:R-:W-:Y:S01]  /*4c30*/  FMUL R5, R4, R89 ;  /* 0x0000005904057220 */ /* 0x000fe20000400000 */
[----:B------:R-:W-:-:S03]  /*4c40*/  @P1 IMAD.MOV.U32 R4, RZ, RZ, R12 ;  /* 0x000000ffff041224 */ /* 0x000fc600078e000c */
[----:B------:R-:W-:-:S05]  /*4c50*/  FFMA R5, R86, R88, R5 ;  /* 0x0000005856057223 */ /* 0x000fca0000000005 */
[----:B------:R-:W-:-:S04]  /*4c60*/  F2FP.BF16.F32.PACK_AB R5, RZ, R5 ;  /* 0x00000005ff05723e */ /* 0x000fc800000010ff */
[----:B-1-34-:R-:W-:Y:S01]  /*4c70*/  PRMT R6, R5, 0x7610, R6 ;  /* 0x0000761005067816 */ /* 0x01afe20000000006 */
[----:B------:R-:W-:-:S05]  /*4c80*/  @P1 IMAD.MOV.U32 R5, RZ, RZ, R13 ;  /* 0x000000ffff051224 */ /* 0x000fca00078e000d */
[----:B------:R0:W-:Y:S01]  /*4c90*/  @P1 STG.E.U16 desc[UR36][R4.64+0xf0], R6 ;  /* 0x0000f00604001986 */ /* 0x0001e2000c101524 */
[----:B------:R-:W-:Y:S05]  /*4ca0*/  @!P0 BRA `(.L_x_160) ;  /* 0x0000000000048947 */ /* 0x000fea0003800000 */
[----:B------:R1:W5:Y:S02]  /*4cb0*/  LDG.E.LTC128B.U16 R24, desc[UR36][R8.64+0xf2] ;  /* 0x0000f22408187981 */ /* 0x000364000c1e1520 */
.L_x_160:
[----:B------:R-:W-:Y:S05]  /*4cc0*/  BSYNC B1 ;  /* 0x0000000000017941 */ /* 0x000fea0003800000 */
.L_x_159:
[----:B------:R-:W-:Y:S05]  /*4cd0*/  @!P0 BRA `(.L_x_161) ;  /* 0x0000001000e88947 */ /* 0x000fea0003800000 */
[----:B-----5:R-:W-:-:S04]  /*4ce0*/  IMAD.U32 R24, R24, 0x10000, RZ ;  /* 0x0001000018187824 */ /* 0x020fc800078e00ff */
[----:B------:R-:W-:-:S04]  /*4cf0*/  FMUL R24, R24, R89 ;  /* 0x0000005918187220 */ /* 0x000fc80000400000 */
[----:B------:R-:W-:-:S05]  /*4d00*/  FFMA R24, R87, R88, R24 ;  /* 0x0000005857187223 */ /* 0x000fca0000000018 */
[----:B------:R-:W-:-:S05]  /*4d10*/  F2FP.BF16.F32.PACK_AB R24, RZ, R24 ;  /* 0x00000018ff18723e */ /* 0x000fca00000010ff */
[----:B------:R3:W-:Y:S01]  /*4d20*/  STG.E.U16 desc[UR36][R12.64+0xf2], R24 ;  /* 0x0000f2180c007986 */ /* 0x0007e2000c101524 */
[----:B------:R-:W-:Y:S05]  /*4d30*/  BRA `(.L_x_161) ;  /* 0x0000001000d07947 */ /* 0x000fea0003800000 */
.L_x_36:
[----:B------:R-:W-:Y:S01]  /*4d40*/  ISETP.GT.AND P0, PT, R4, 0x1, PT ;  /* 0x000000010400780c */ /* 0x000fe20003f04270 */
[----:B------:R-:W-:Y:S01]  /*4d50*/  ULDC.64 UR4, c[0x0][0x5c0] ;  /* 0x0001700000047ab9 */ /* 0x000fe20000000a00 */
[-C--:B------:R-:W-:Y:S01]  /*4d60*/  FMUL R24, R24, R88.reuse ;  /* 0x0000005818187220 */ /* 0x080fe20000400000 */
[-C--:B------:R-:W-:Y:S01]  /*4d70*/  FMUL R25, R25, R88.reuse ;  /* 0x0000005819197220 */ /* 0x080fe20000400000 */
[----:B------:R-:W-:Y:S01]  /*4d80*/  ISETP.GT.AND P3, PT, R3, RZ, P0 ;  /* 0x000000ff0300720c */ /* 0x000fe20000764270 */
[-C--:B------:R-:W-:Y:S01]  /*4d90*/  FMUL R26, R26, R88.reuse ;  /* 0x000000581a1a7220 */ /* 0x080fe20000400000 */
[----:B------:R-:W-:Y:S01]  /*4da0*/  LEA R6, P4, R92, UR4, 0x1 ;  /* 0x000000045c067c11 */ /* 0x000fe2000f8808ff */
[----:B------:R-:W-:Y:S01]  /*4db0*/  FMUL R27, R27, R88 ;  /* 0x000000581b1b7220 */ /* 0x000fe20000400000 */
[----:B------:R-:W-:Y:S01]  /*4dc0*/  F2FP.BF16.F32.PACK_AB R24, RZ, R24 ;  /* 0x00000018ff18723e */ /* 0x000fe200000010ff */
[-C--:B------:R-:W-:Y:S01]  /*4dd0*/  FMUL R28, R28, R88.reuse ;  /* 0x000000581c1c7220 */ /* 0x080fe20000400000 */
[----:B------:R-:W-:Y:S01]  /*4de0*/  LEA.HI.X R7, R92, UR5, R107, 0x1, P4 ;  /* 0x000000055c077c11 */ /* 0x000fe2000a0f0c6b */
[-C--:B------:R-:W-:Y:S01]  /*4df0*/  FMUL R29, R29, R88.reuse ;  /* 0x000000581d1d7220 */ /* 0x080fe20000400000 */
[----:B------:R-:W-:Y:S01]  /*4e00*/  F2FP.BF16.F32.PACK_AB R25, RZ, R25 ;  /* 0x00000019ff19723e */ /* 0x000fe200000010ff */
[-C--:B------:R-:W-:Y:S01]  /*4e10*/  FMUL R30, R30, R88.reuse ;  /* 0x000000581e1e7220 */ /* 0x080fe20000400000 */
[----:B------:R-:W-:Y:S01]  /*4e20*/  SHF.L.U64.HI R99, R98, 0x4, R99 ;  /* 0x0000000462637819 */ /* 0x000fe20000010263 */
[----:B------:R-:W-:Y:S01]  /*4e30*/  @P1 STG.E.U16 desc[UR36][R6.64], R24 ;  /* 0x0000001806001986 */ /* 0x000fe2000c101524 */
[----:B------:R-:W-:Y:S01]  /*4e40*/  ISETP.GT.AND P1, PT, R4, 0x8, PT ;  /* 0x000000080400780c */ /* 0x000fe20003f24270 */
[----:B------:R-:W-:Y:S01]  /*4e50*/  FMUL R31, R31, R88 ;  /* 0x000000581f1f7220 */ /* 0x000fe20000400000 */
[C---:B------:R-:W-:Y:S01]  /*4e60*/  ISETP.GT.AND P4, PT, R3.reuse, 0x8, P0 ;  /* 0x000000080300780c */ /* 0x040fe20000784270 */
[----:B------:R-:W-:Y:S01]  /*4e70*/  @P3 STG.E.U16 desc[UR36][R6.64+0x2], R25 ;  /* 0x0000021906003986 */ /* 0x000fe2000c101524 */
[----:B------:R-:W-:Y:S01]  /*4e80*/  LEA R8, P3, R98, R6, 0x4 ;  /* 0x0000000662087211 */ /* 0x000fe200078620ff */
[-C--:B------:R-:W-:Y:S01]  /*4e90*/  FMUL R32, R32, R88.reuse ;  /* 0x0000005820207220 */ /* 0x080fe20000400000 */
[----:B------:R-:W-:Y:S01]  /*4ea0*/  ISETP.GT.AND P2, PT, R3, 0x8, P2 ;  /* 0x000000080300780c */ /* 0x000fe20001744270 */
[-C--:B------:R-:W-:Y:S01]  /*4eb0*/  FMUL R33, R33, R88.reuse ;  /* 0x0000005821217220 */ /* 0x080fe20000400000 */
[----:B------:R-:W-:Y:S01]  /*4ec0*/  ISETP.GT.AND P0, PT, R4, 0x9, PT ;  /* 0x000000090400780c */ /* 0x000fe20003f04270 */
[----:B------:R-:W-:Y:S01]  /*4ed0*/  IMAD.X R9, R99, 0x1, R7, P3 ;  /* 0x0000000163097824 */ /* 0x000fe200018e0607 */
[C---:B------:R-:W-:Y:S01]  /*4ee0*/  ISETP.GT.AND P5, PT, R3.reuse, RZ, P1 ;  /* 0x000000ff0300720c */ /* 0x040fe20000fa4270 */
[-C--:B------:R-:W-:Y:S01]  /*4ef0*/  FMUL R34, R34, R88.reuse ;  /* 0x0000005822227220 */ /* 0x080fe20000400000 */
[----:B------:R-:W-:Y:S01]  /*4f00*/  ISETP.GT.AND P3, PT, R3, RZ, P0 ;  /* 0x000000ff0300720c */ /* 0x000fe20000764270 */
[----:B------:R-:W-:Y:S01]  /*4f10*/  FMUL R35, R35, R88 ;  /* 0x0000005823237220 */ /* 0x000fe20000400000 */
[----:B------:R-:W-:Y:S01]  /*4f20*/  F2FP.BF16.F32.PACK_AB R26, RZ, R26 ;  /* 0x0000001aff1a723e */ /* 0x000fe200000010ff */
[-C--:B------:R-:W-:Y:S01]  /*4f30*/  FMUL R36, R36, R88.reuse ;  /* 0x0000005824247220 */ /* 0x080fe20000400000 */
[----:B------:R-:W-:Y:S01]  /*4f40*/  F2FP.BF16.F32.PACK_AB R27, RZ, R27 ;  /* 0x0000001bff1b723e */ /* 0x000fe200000010ff */
[----:B------:R-:W-:Y:S01]  /*4f50*/  FMUL R37, R37, R88 ;  /* 0x0000005825257220 */ /* 0x000fe20000400000 */
[----:B------:R-:W-:Y:S01]  /*4f60*/  F2FP.BF16.F32.PACK_AB R28, RZ, R28 ;  /* 0x0000001cff1c723e */ /* 0x000fe200000010ff */
[----:B------:R-:W-:Y:S01]  /*4f70*/  @P2 STG.E.U16 desc[UR36][R8.64], R26 ;  /* 0x0000001a08002986 */ /* 0x000fe2000c101524 */
[----:B------:R-:W-:Y:S01]  /*4f80*/  F2FP.BF16.F32.PACK_AB R29, RZ, R29 ;  /* 0x0000001dff1d723e */ /* 0x000fe200000010ff */
[-C--:B------:R-:W-:Y:S01]  /*4f90*/  FMUL R38, R38, R88.reuse ;  /* 0x0000005826267220 */ /* 0x080fe20000400000 */
[----:B------:R-:W-:Y:S01]  /*4fa0*/  ISETP.GT.AND P2, PT, R3, 0x8, P1 ;  /* 0x000000080300780c */ /* 0x000fe20000f44270 */
[----:B------:R-:W-:Y:S01]  /*4fb0*/  @P4 STG.E.U16 desc[UR36][R8.64+0x2], R27 ;  /* 0x0000021b08004986 */ /* 0x000fe2000c101524 */
[----:B------:R-:W-:Y:S01]  /*4fc0*/  ISETP.GT.AND P1, PT, R4, 0x10, PT ;  /* 0x000000100400780c */ /* 0x000fe20003f24270 */
[----:B------:R-:W-:Y:S01]  /*4fd0*/  FMUL R39, R39, R88 ;  /* 0x0000005827277220 */ /* 0x000fe20000400000 */
[----:B------:R-:W-:Y:S01]  /*4fe0*/  F2FP.BF16.F32.PACK_AB R30, RZ, R30 ;  /* 0x0000001eff1e723e */ /* 0x000fe200000010ff */
[----:B------:R-:W-:Y:S01]  /*4ff0*/  @P5 STG.E.U16 desc[UR36][R6.64+0x10], R28 ;  /* 0x0000101c06005986 */ /* 0x000fe2000c101524 */
[C---:B------:R-:W-:Y:S01]  /*5000*/  ISETP.GT.AND P4, PT, R3.reuse, RZ, P1 ;  /* 0x000000ff0300720c */ /* 0x040fe20000f84270 */
[-C--:B------:R-:W-:Y:S01]  /*5010*/  FMUL R40, R40, R88.reuse ;  /* 0x0000005828287220 */ /* 0x080fe20000400000 */
[----:B------:R-:W-:Y:S01]  /*5020*/  F2FP.BF16.F32.PACK_AB R31, RZ, R31 ;  /* 0x0000001fff1f723e */ /* 0x000fe200000010ff */
[----:B------:R-:W-:Y:S01]  /*5030*/  @P3 STG.E.U16 desc[UR36][R6.64+0x12], R29 ;  /* 0x0000121d06003986 */ /* 0x000fe2000c101524 */
[----:B------:R-:W-:Y:S01]  /*5040*/  ISETP.GT.AND P3, PT, R3, 0x8, P0 ;  /* 0x000000080300780c */ /* 0x000fe20000764270 */
[----:B------:R-:W-:Y:S01]  /*5050*/  FMUL R41, R41, R88 ;  /* 0x0000005829297220 */ /* 0x000fe20000400000 */
[----:B------:R-:W-:Y:S01]  /*5060*/  ISETP.GT.AND P0, PT, R4, 0x11, PT ;  /* 0x000000110400780c */ /* 0x000fe20003f04270 */
[----:B------:R-:W-:Y:S01]  /*5070*/  @P2 STG.E.U16 desc[UR36][R8.64+0x10], R30 ;  /* 0x0000101e08002986 */ /* 0x000fe2000c101524 */
[----:B------:R-:W-:Y:S01]  /*5080*/  F2FP.BF16.F32.PACK_AB R32, RZ, R32 ;  /* 0x00000020ff20723e */ /* 0x000fe200000010ff */
[-C--:B------:R-:W-:Y:S01]  /*5090*/  FMUL R42, R42, R88.reuse ;  /* 0x000000582a2a7220 */ /* 0x080fe20000400000 */
[----:B------:R-:W-:Y:S01]  /*50a0*/  ISETP.GT.AND P5, PT, R3, RZ, P0 ;  /* 0x000000ff0300720c */ /* 0x000fe200007a4270 */
[-C--:B------:R-:W-:Y:S01]  /*50b0*/  FMUL R43, R43, R88.reuse ;  /* 0x000000582b2b7220 */ /* 0x080fe20000400000 */
[----:B------:R-:W-:Y:S01]  /*50c0*/  ISETP.GT.AND P2, PT, R3, 0x8, P1 ;  /* 0x000000080300780c */ /* 0x000fe20000f44270 */
[-C--:B------:R-:W-:Y:S01]  /*50d0*/  FMUL R44, R44, R88.reuse ;  /* 0x000000582c2c7220 */ /* 0x080fe20000400000 */
[----:B------:R-:W-:Y:S01]  /*50e0*/  ISETP.GT.AND P1, PT, R4, 0x18, PT ;  /* 0x000000180400780c */ /* 0x000fe20003f24270 */
[-C--:B------:R-:W-:Y:S01]  /*50f0*/  FMUL R45, R45, R88.reuse ;  /* 0x000000582d2d7220 */ /* 0x080fe20000400000 */
[----:B------:R-:W-:Y:S01]  /*5100*/  F2FP.BF16.F32.PACK_AB R33, RZ, R33 ;  /* 0x00000021ff21723e */ /* 0x000fe200000010ff */
[----:B------:R-:W-:Y:S01]  /*5110*/  @P3 STG.E.U16 desc[UR36][R8.64+0x12], R31 ;  /* 0x0000121f08003986 */ /* 0x000fe2000c101524 */
[C---:B------:R-:W-:Y:S01]  /*5120*/  ISETP.GT.AND P3, PT, R3.reuse, 0x8, P0 ;  /* 0x000000080300780c */ /* 0x040fe20000764270 */
[-C--:B------:R-:W-:Y:S01]  /*5130*/  FMUL R46, R46, R88.reuse ;  /* 0x000000582e2e7220 */ /* 0x080fe20000400000 */
[----:B------:R-:W-:Y:S01]  /*5140*/  ISETP.GT.AND P0, PT, R4, 0x19, PT ;  /* 0x000000190400780c */ /* 0x000fe20003f04270 */
[----:B------:R-:W-:Y:S01]  /*5150*/  @P4 STG.E.U16 desc[UR36][R6.64+0x20], R32 ;  /* 0x0000202006004986 */ /* 0x000fe2000c101524 */
[----:B------:R-:W-:Y:S01]  /*5160*/  ISETP.GT.AND P4, PT, R3, RZ, P1 ;  /* 0x000000ff0300720c */ /* 0x000fe20000f84270 */
[----:B------:R-:W-:Y:S01]  /*5170*/  FMUL R47, R47, R88 ;  /* 0x000000582f2f7220 */ /* 0x000fe20000400000 */
[----:B------:R-:W-:Y:S01]  /*5180*/  F2FP.BF16.F32.PACK_AB R34, RZ, R34 ;  /* 0x00000022ff22723e */ /* 0x000fe200000010ff */
[----:B------:R-:W-:Y:S01]  /*5190*/  @P5 STG.E.U16 desc[UR36][R6.64+0x22], R33 ;  /* 0x0000222106005986 */ /* 0x000fe2000c101524 */
[----:B------:R-:W-:Y:S01]  /*51a0*/  ISETP.GT.AND P5, PT, R3, RZ, P0 ;  /* 0x000000ff0300720c */ /* 0x000fe200007a4270 */
[----:B------:R-:W-:Y:S01]  /*51b0*/  FMUL R48, R48, R88 ;  /* 0x0000005830307220 */ /* 0x000fe20000400000 */
[----:B------:R-:W-:Y:S01]  /*51c0*/  F2FP.BF16.F32.PACK_AB R35, RZ, R35 ;  /* 0x00000023ff23723e */ /* 0x000fe200000010ff */
[----:B------:R-:W-:Y:S01]  /*51d0*/  @P2 STG.E.U16 desc[UR36][R8.64+0x20], R34 ;  /* 0x0000202208002986 */ /* 0x000fe2000c101524 */
[----:B------:R-:W-:Y:S01]  /*51e0*/  F2FP.BF16.F32.PACK_AB R36, RZ, R36 ;  /* 0x00000024ff24723e */ /* 0x000fe200000010ff */
[-C--:B------:R-:W-:Y:S01]  /*51f0*/  FMUL R49, R49, R88.reuse ;  /* 0x0000005831317220 */ /* 0x080fe20000400000 */
[C---:B------:R-:W-:Y:S01]  /*5200*/  ISETP.GT.AND P2, PT, R3.reuse, 0x8, P1 ;  /* 0x000000080300780c */ /* 0x040fe20000f44270 */
[----:B------:R-:W-:Y:S01]  /*5210*/  @P3 STG.E.U16 desc[UR36][R8.64+0x22], R35 ;  /* 0x0000222308003986 */ /* 0x000fe2000c101524 */
[----:B------:R-:W-:Y:S01]  /*5220*/  ISETP.GT.AND P1, PT, R4, 0x20, PT ;  /* 0x000000200400780c */ /* 0x000fe20003f24270 */
[-C--:B------:R-:W-:Y:S01]  /*5230*/  FMUL R50, R50, R88.reuse ;  /* 0x0000005832327220 */ /* 0x080fe20000400000 */
[----:B------:R-:W-:Y:S01]  /*5240*/  F2FP.BF16.F32.PACK_AB R37, RZ, R37 ;  /* 0x00000025ff25723e */ /* 0x000fe200000010ff */
[----:B------:R-:W-:Y:S01]  /*5250*/  @P4 STG.E.U16 desc[UR36][R6.64+0x30], R36 ;  /* 0x0000302406004986 */ /* 0x000fe2000c101524 */
[----:B------:R-:W-:Y:S01]  /*5260*/  ISETP.GT.AND P3, PT, R3, 0x8, P0 ;  /* 0x000000080300780c */ /* 0x000fe20000764270 */
[-C--:B------:R-:W-:Y:S01]  /*5270*/  FMUL R51, R51, R88.reuse ;  /* 0x0000005833337220 */ /* 0x080fe20000400000 */
[----:B------:R-:W-:Y:S01]  /*5280*/  ISETP.GT.AND P0, PT, R4, 0x21, PT ;  /* 0x000000210400780c */ /* 0x000fe20003f04270 */
[----:B------:R-:W-:Y:S01]  /*5290*/  @P5 STG.E.U16 desc[UR36][R6.64+0x32], R37 ;  /* 0x0000322506005986 */ /* 0x000fe2000c101524 */
[----:B------:R-:W-:Y:S01]  /*52a0*/  ISETP.GT.AND P4, PT, R3, RZ, P1 ;  /* 0x000000ff0300720c */ /* 0x000fe20000f84270 */
[----:B------:R-:W-:Y:S01]  /*52b0*/  FMUL R52, R52, R88 ;  /* 0x0000005834347220 */ /* 0x000fe20000400000 */
[----:B------:R-:W-:Y:S01]  /*52c0*/  F2FP.BF16.F32.PACK_AB R38, RZ, R38 ;  /* 0x00000026ff26723e */ /* 0x000fe200000010ff */
[-C--:B------:R-:W-:Y:S01]  /*52d0*/  FMUL R53, R53, R88.reuse ;  /* 0x0000005835357220 */ /* 0x080fe20000400000 */
        /* <DEDUP_REMOVED lines=113> */
[----:B------:R-:W-:Y:S01]  /*59f0*/  FMUL R87, R87, R88 ;  /* 0x0000005857577220 */ /* 0x000fe20000400000 */
[----:B------:R-:W-:Y:S01]  /*5a00*/  ISETP.GT.AND P0, PT, R4, 0x51, PT ;  /* 0x000000510400780c */ /* 0x000fe20003f04270 */
[----:B------:R-:W-:Y:S01]  /*5a10*/  @P5 STG.E.U16 desc[UR36][R6.64+0x92], R61 ;  /* 0x0000923d06005986 */ /* 0x000fe2000c101524 */
[----:B------:R-:W-:-:S02]  /*5a20*/  ISETP.GT.AND P4, PT, R3, RZ, P1 ;  /* 0x000000ff0300720c */ /* 0x000fc40000f84270 */
[----:B------:R-:W-:Y:S02]  /*5a30*/  F2FP.BF16.F32.PACK_AB R62, RZ, R62 ;  /* 0x0000003eff3e723e */ /* 0x000fe400000010ff */
[C---:B------:R-:W-:Y:S02]  /*5a40*/  ISETP.GT.AND P5, PT, R3.reuse, RZ, P0 ;  /* 0x000000ff0300720c */ /* 0x040fe400007a4270 */
[----:B------:R-:W-:Y:S01]  /*5a50*/  F2FP.BF16.F32.PACK_AB R63, RZ, R63 ;  /* 0x0000003fff3f723e */ /* 0x000fe200000010ff */
[----:B------:R-:W-:Y:S01]  /*5a60*/  @P2 STG.E.U16 desc[UR36][R8.64+0x90], R62 ;  /* 0x0000903e08002986 */ /* 0x000fe2000c101524 */
[----:B------:R-:W-:Y:S02]  /*5a70*/  F2FP.BF16.F32.PACK_AB R64, RZ, R64 ;  /* 0x00000040ff40723e */ /* 0x000fe400000010ff */
[----:B------:R-:W-:Y:S01]  /*5a80*/  ISETP.GT.AND P2, PT, R3, 0x8, P1 ;  /* 0x000000080300780c */ /* 0x000fe20000f44270 */
[----:B------:R-:W-:Y:S01]  /*5a90*/  @P3 STG.E.U16 desc[UR36][R8.64+0x92], R63 ;  /* 0x0000923f08003986 */ /* 0x000fe2000c101524 */
[----:B------:R-:W-:-:S02]  /*5aa0*/  ISETP.GT.AND P1, PT, R4, 0x58, PT ;  /* 0x000000580400780c */ /* 0x000fc40003f24270 */
[----:B------:R-:W-:Y:S01]  /*5ab0*/  F2FP.BF16.F32.PACK_AB R65, RZ, R65 ;  /* 0x00000041ff41723e */ /* 0x000fe200000010ff */
[----:B------:R-:W-:Y:S01]  /*5ac0*/  @P4 STG.E.U16 desc[UR36][R6.64+0xa0], R64 ;  /* 0x0000a04006004986 */ /* 0x000fe2000c101524 */
[C---:B------:R-:W-:Y:S02]  /*5ad0*/  ISETP.GT.AND P3, PT, R3.reuse, 0x8, P0 ;  /* 0x000000080300780c */ /* 0x040fe40000764270 */
[----:B------:R-:W-:Y:S01]  /*5ae0*/  ISETP.GT.AND P0, PT, R4, 0x59, PT ;  /* 0x000000590400780c */ /* 0x000fe20003f04270 */
[----:B------:R-:W-:Y:S01]  /*5af0*/  @P5 STG.E.U16 desc[UR36][R6.64+0xa2], R65 ;  /* 0x0000a24106005986 */ /* 0x000fe2000c101524 */
[C---:B------:R-:W-:Y:S02]  /*5b00*/  ISETP.GT.AND P4, PT, R3.reuse, RZ, P1 ;  /* 0x000000ff0300720c */ /* 0x040fe40000f84270 */
[----:B------:R-:W-:Y:S02]  /*5b10*/  F2FP.BF16.F32.PACK_AB R66, RZ, R66 ;  /* 0x00000042ff42723e */ /* 0x000fe400000010ff */
[----:B------:R-:W-:-:S02]  /*5b20*/  ISETP.GT.AND P5, PT, R3, RZ, P0 ;  /* 0x000000ff0300720c */ /* 0x000fc400007a4270 */
[----:B------:R-:W-:Y:S01]  /*5b30*/  F2FP.BF16.F32.PACK_AB R67, RZ, R67 ;  /* 0x00000043ff43723e */ /* 0x000fe200000010ff */
[----:B------:R-:W-:Y:S01]  /*5b40*/  @P2 STG.E.U16 desc[UR36][R8.64+0xa0], R66 ;  /* 0x0000a04208002986 */ /* 0x000fe2000c101524 */
[----:B------:R-:W-:Y:S02]  /*5b50*/  F2FP.BF16.F32.PACK_AB R68, RZ, R68 ;  /* 0x00000044ff44723e */ /* 0x000fe400000010ff */
[C---:B------:R-:W-:Y:S01]  /*5b60*/  ISETP.GT.AND P2, PT, R3.reuse, 0x8, P1 ;  /* 0x000000080300780c */ /* 0x040fe20000f44270 */
[----:B------:R-:W-:Y:S01]  /*5b70*/  @P3 STG.E.U16 desc[UR36][R8.64+0xa2], R67 ;  /* 0x0000a24308003986 */ /* 0x000fe2000c101524 */
[----:B------:R-:W-:Y:S02]  /*5b80*/  ISETP.GT.AND P1, PT, R4, 0x60, PT ;  /* 0x000000600400780c */ /* 0x000fe40003f24270 */
[----:B------:R-:W-:Y:S01]  /*5b90*/  F2FP.BF16.F32.PACK_AB R69, RZ, R69 ;  /* 0x00000045ff45723e */ /* 0x000fe200000010ff */
[----:B------:R-:W-:Y:S01]  /*5ba0*/  @P4 STG.E.U16 desc[UR36][R6.64+0xb0], R68 ;  /* 0x0000b04406004986 */ /* 0x000fe2000c101524 */
[----:B------:R-:W-:-:S02]  /*5bb0*/  ISETP.GT.AND P3, PT, R3, 0x8, P0 ;  /* 0x000000080300780c */ /* 0x000fc40000764270 */
[----:B------:R-:W-:Y:S01]  /*5bc0*/  ISETP.GT.AND P0, PT, R4, 0x61, PT ;  /* 0x000000610400780c */ /* 0x000fe20003f04270 */
[----:B------:R-:W-:Y:S01]  /*5bd0*/  @P5 STG.E.U16 desc[UR36][R6.64+0xb2], R69 ;  /* 0x0000b24506005986 */ /* 0x000fe2000c101524 */
[C---:B------:R-:W-:Y:S02]  /*5be0*/  ISETP.GT.AND P4, PT, R3.reuse, RZ, P1 ;  /* 0x000000ff0300720c */ /* 0x040fe40000f84270 */
[----:B------:R-:W-:Y:S02]  /*5bf0*/  ISETP.GT.AND P5, PT, R3, RZ, P0 ;  /* 0x000000ff0300720c */ /* 0x000fe400007a4270 */
[----:B------:R-:W-:Y:S02]  /*5c00*/  F2FP.BF16.F32.PACK_AB R70, RZ, R70 ;  /* 0x00000046ff46723e */ /* 0x000fe400000010ff */
[----:B------:R-:W-:Y:S02]  /*5c10*/  F2FP.BF16.F32.PACK_AB R71, RZ, R71 ;  /* 0x00000047ff47723e */ /* 0x000fe400000010ff */
[----:B------:R-:W-:Y:S01]  /*5c20*/  F2FP.BF16.F32.PACK_AB R72, RZ, R72 ;  /* 0x00000048ff48723e */ /* 0x000fe200000010ff */
[----:B------:R-:W-:Y:S01]  /*5c30*/  @P2 STG.E.U16 desc[UR36][R8.64+0xb0], R70 ;  /* 0x0000b04608002986 */ /* 0x000fe2000c101524 */
[----:B------:R-:W-:-:S02]  /*5c40*/  F2FP.BF16.F32.PACK_AB R73, RZ, R73 ;  /* 0x00000049ff49723e */ /* 0x000fc400000010ff */
[C---:B------:R-:W-:Y:S01]  /*5c50*/  ISETP.GT.AND P1, PT, R3.reuse, 0x8, P1 ;  /* 0x000000080300780c */ /* 0x040fe20000f24270 */
[----:B------:R-:W-:Y:S01]  /*5c60*/  @P3 STG.E.U16 desc[UR36][R8.64+0xb2], R71 ;  /* 0x0000b24708003986 */ /* 0x000fe2000c101524 */
[C---:B------:R-:W-:Y:S02]  /*5c70*/  ISETP.GT.AND P2, PT, R3.reuse, 0x8, P0 ;  /* 0x000000080300780c */ /* 0x040fe40000744270 */
[C---:B------:R-:W-:Y:S01]  /*5c80*/  ISETP.GT.AND P0, PT, R4.reuse, 0x69, PT ;  /* 0x000000690400780c */ /* 0x040fe20003f04270 */
[----:B------:R-:W-:Y:S01]  /*5c90*/  @P4 STG.E.U16 desc[UR36][R6.64+0xc0], R72 ;  /* 0x0000c04806004986 */ /* 0x000fe2000c101524 */
[----:B------:R-:W-:Y:S02]  /*5ca0*/  ISETP.GT.AND P4, PT, R4, 0x68, PT ;  /* 0x000000680400780c */ /* 0x000fe40003f84270 */
[----:B------:R-:W-:Y:S01]  /*5cb0*/  F2FP.BF16.F32.PACK_AB R74, RZ, R74 ;  /* 0x0000004aff4a723e */ /* 0x000fe200000010ff */
[----:B------:R-:W-:Y:S01]  /*5cc0*/  @P5 STG.E.U16 desc[UR36][R6.64+0xc2], R73 ;  /* 0x0000c24906005986 */ /* 0x000fe2000c101524 */
[----:B------:R-:W-:-:S02]  /*5cd0*/  ISETP.GT.AND P5, PT, R3, RZ, P4 ;  /* 0x000000ff0300720c */ /* 0x000fc400027a4270 */
[C---:B------:R-:W-:Y:S01]  /*5ce0*/  ISETP.GT.AND P3, PT, R3.reuse, RZ, P0 ;  /* 0x000000ff0300720c */ /* 0x040fe20000764270 */
[----:B------:R-:W-:Y:S01]  /*5cf0*/  @P1 STG.E.U16 desc[UR36][R8.64+0xc0], R74 ;  /* 0x0000c04a08001986 */ /* 0x000fe2000c101524 */
[----:B------:R-:W-:Y:S02]  /*5d00*/  F2FP.BF16.F32.PACK_AB R75, RZ, R75 ;  /* 0x0000004bff4b723e */ /* 0x000fe400000010ff */
[----:B------:R-:W-:Y:S02]  /*5d10*/  F2FP.BF16.F32.PACK_AB R76, RZ, R76 ;  /* 0x0000004cff4c723e */ /* 0x000fe400000010ff */
[C---:B------:R-:W-:Y:S01]  /*5d20*/  ISETP.GT.AND P4, PT, R3.reuse, 0x8, P4 ;  /* 0x000000080300780c */ /* 0x040fe20002784270 */
[----:B------:R-:W-:Y:S01]  /*5d30*/  @P2 STG.E.U16 desc[UR36][R8.64+0xc2], R75 ;  /* 0x0000c24b08002986 */ /* 0x000fe2000c101524 */
[----:B------:R-:W-:Y:S02]  /*5d40*/  F2FP.BF16.F32.PACK_AB R77, RZ, R77 ;  /* 0x0000004dff4d723e */ /* 0x000fe400000010ff */
[----:B------:R-:W-:Y:S01]  /*5d50*/  ISETP.GT.AND P2, PT, R4, 0x71, PT ;  /* 0x000000710400780c */ /* 0x000fe20003f44270 */
[----:B------:R-:W-:Y:S01]  /*5d60*/  @P5 STG.E.U16 desc[UR36][R6.64+0xd0], R76 ;  /* 0x0000d04c06005986 */ /* 0x000fe2000c101524 */
[----:B------:R-:W-:-:S02]  /*5d70*/  ISETP.GT.AND P5, PT, R3, 0x8, P0 ;  /* 0x000000080300780c */ /* 0x000fc400007a4270 */
[C---:B------:R-:W-:Y:S01]  /*5d80*/  ISETP.GT.AND P1, PT, R4.reuse, 0x78, PT ;  /* 0x000000780400780c */ /* 0x040fe20003f24270 */
[----:B------:R-:W-:Y:S01]  /*5d90*/  @P3 STG.E.U16 desc[UR36][R6.64+0xd2], R77 ;  /* 0x0000d24d06003986 */ /* 0x000fe2000c101524 */
[C---:B------:R-:W-:Y:S02]  /*5da0*/  ISETP.GT.AND P3, PT, R4.reuse, 0x70, PT ;  /* 0x000000700400780c */ /* 0x040fe40003f64270 */
[----:B------:R-:W-:Y:S01]  /*5db0*/  ISETP.GT.AND P0, PT, R4, 0x79, PT ;  /* 0x000000790400780c */ /* 0x000fe20003f04270 */
[----:B------:R-:W-:Y:S01]  /*5dc0*/  @P4 IMAD.MOV.U32 R4, RZ, RZ, R8 ;  /* 0x000000ffff044224 */ /* 0x000fe200078e0008 */
[----:B------:R-:W-:Y:S01]  /*5dd0*/  F2FP.BF16.F32.PACK_AB R78, RZ, R78 ;  /* 0x0000004eff4e723e */ /* 0x000fe200000010ff */
[----:B------:R-:W-:Y:S01]  /*5de0*/  @P4 IMAD.MOV.U32 R5, RZ, RZ, R9 ;  /* 0x000000ffff054224 */ /* 0x000fe200078e0009 */
[----:B------:R-:W-:Y:S02]  /*5df0*/  F2FP.BF16.F32.PACK_AB R79, RZ, R79 ;  /* 0x0000004fff4f723e */ /* 0x000fe400000010ff */
[----:B------:R-:W-:-:S02]  /*5e00*/  F2FP.BF16.F32.PACK_AB R80, RZ, R80 ;  /* 0x00000050ff50723e */ /* 0x000fc400000010ff */
[----:B------:R0:W-:Y:S01]  /*5e10*/  @P4 STG.E.U16 desc[UR36][R4.64+0xd0], R78 ;  /* 0x0000d04e04004986 */ /* 0x0001e2000c101524 */
[C---:B------:R-:W-:Y:S02]  /*5e20*/  ISETP.GT.AND P4, PT, R3.reuse, RZ, P2 ;  /* 0x000000ff0300720c */ /* 0x040fe40001784270 */
[----:B------:R-:W-:Y:S02]  /*5e30*/  F2FP.BF16.F32.PACK_AB R81, RZ, R81 ;  /* 0x00000051ff51723e */ /* 0x000fe400000010ff */
[----:B------:R-:W-:Y:S02]  /*5e40*/  ISETP.GT.AND P2, PT, R3, 0x8, P2 ;  /* 0x000000080300780c */ /* 0x000fe40001744270 */
[----:B------:R-:W-:Y:S02]  /*5e50*/  F2FP.BF16.F32.PACK_AB R82, RZ, R82 ;  /* 0x00000052ff52723e */ /* 0x000fe400000010ff */
[----:B------:R-:W-:Y:S02]  /*5e60*/  F2FP.BF16.F32.PACK_AB R83, RZ, R83 ;  /* 0x00000053ff53723e */ /* 0x000fe400000010ff */
[----:B------:R-:W-:Y:S01]  /*5e70*/  F2FP.BF16.F32.PACK_AB R84, RZ, R84 ;  /* 0x00000054ff54723e */ /* 0x000fe200000010ff */
[----:B0-----:R-:W-:Y:S01]  /*5e80*/  @P5 IMAD.MOV.U32 R4, RZ, RZ, R8 ;  /* 0x000000ffff045224 */ /* 0x001fe200078e0008 */
[----:B------:R-:W-:Y:S01]  /*5e90*/  F2FP.BF16.F32.PACK_AB R85, RZ, R85 ;  /* 0x00000055ff55723e */ /* 0x000fe200000010ff */
[----:B------:R-:W-:Y:S01]  /*5ea0*/  @P5 IMAD.MOV.U32 R5, RZ, RZ, R9 ;  /* 0x000000ffff055224 */ /* 0x000fe200078e0009 */
[----:B------:R-:W-:-:S02]  /*5eb0*/  F2FP.BF16.F32.PACK_AB R86, RZ, R86 ;  /* 0x00000056ff56723e */ /* 0x000fc400000010ff */
[----:B------:R-:W-:Y:S02]  /*5ec0*/  F2FP.BF16.F32.PACK_AB R87, RZ, R87 ;  /* 0x00000057ff57723e */ /* 0x000fe400000010ff */
[----:B------:R0:W-:Y:S01]  /*5ed0*/  @P5 STG.E.U16 desc[UR36][R4.64+0xd2], R79 ;  /* 0x0000d24f04005986 */ /* 0x0001e2000c101524 */
[C---:B------:R-:W-:Y:S02]  /*5ee0*/  ISETP.GT.AND P5, PT, R3.reuse, RZ, P3 ;  /* 0x000000ff0300720c */ /* 0x040fe40001fa4270 */
[----:B------:R-:W-:-:S11]  /*5ef0*/  ISETP.GT.AND P3, PT, R3, 0x8, P3 ;  /* 0x000000080300780c */ /* 0x000fd60001f64270 */
[----:B0-----:R-:W-:Y:S02]  /*5f00*/  @P5 IMAD.MOV.U32 R4, RZ, RZ, R6 ;  /* 0x000000ffff045224 */ /* 0x001fe400078e0006 */
[----:B------:R-:W-:-:S05]  /*5f10*/  @P5 IMAD.MOV.U32 R5, RZ, RZ, R7 ;  /* 0x000000ffff055224 */ /* 0x000fca00078e0007 */
[----:B------:R0:W-:Y:S01]  /*5f20*/  @P5 STG.E.U16 desc[UR36][R4.64+0xe0], R80 ;  /* 0x0000e05004005986 */ /* 0x0001e2000c101524 */
[C---:B------:R-:W-:Y:S02]  /*5f30*/  ISETP.GT.AND P5, PT, R3.reuse, RZ, P0 ;  /* 0x000000ff0300720c */ /* 0x040fe400007a4270 */
[----:B------:R-:W-:Y:S01]  /*5f40*/  ISETP.GT.AND P0, PT, R3, 0x8, P0 ;  /* 0x000000080300780c */ /* 0x000fe20000704270 */
[----:B0-----:R-:W-:Y:S02]  /*5f50*/  @P4 IMAD.MOV.U32 R4, RZ, RZ, R6 ;  /* 0x000000ffff044224 */ /* 0x001fe400078e0006 */
[----:B------:R-:W-:-:S05]  /*5f60*/  @P4 IMAD.MOV.U32 R5, RZ, RZ, R7 ;  /* 0x000000ffff054224 */ /* 0x000fca00078e0007 */
[----:B------:R0:W-:Y:S01]  /*5f70*/  @P4 STG.E.U16 desc[UR36][R4.64+0xe2], R81 ;  /* 0x0000e25104004986 */ /* 0x0001e2000c101524 */
[C---:B------:R-:W-:Y:S02]  /*5f80*/  ISETP.GT.AND P4, PT, R3.reuse, RZ, P1 ;  /* 0x000000ff0300720c */ /* 0x040fe40000f84270 */
[----:B------:R-:W-:Y:S01]  /*5f90*/  ISETP.GT.AND P1, PT, R3, 0x8, P1 ;  /* 0x000000080300780c */ /* 0x000fe20000f24270 */
[----:B0-----:R-:W-:Y:S02]  /*5fa0*/  @P3 IMAD.MOV.U32 R4, RZ, RZ, R8 ;  /* 0x000000ffff043224 */ /* 0x001fe400078e0008 */
[----:B------:R-:W-:-:S05]  /*5fb0*/  @P3 IMAD.MOV.U32 R5, RZ, RZ, R9 ;  /* 0x000000ffff053224 */ /* 0x000fca00078e0009 */
[----:B------:R0:W-:Y:S02]  /*5fc0*/  @P3 STG.E.U16 desc[UR36][R4.64+0xe0], R82 ;  /* 0x0000e05204003986 */ /* 0x0001e4000c101524 */
[----:B0-----:R-:W-:Y:S02]  /*5fd0*/  @P2 IMAD.MOV.U32 R4, RZ, RZ, R8 ;  /* 0x000000ffff042224 */ /* 0x001fe400078e0008 */
[----:B------:R-:W-:-:S05]  /*5fe0*/  @P2 IMAD.MOV.U32 R5, RZ, RZ, R9 ;  /* 0x000000ffff052224 */ /* 0x000fca00078e0009 */
[----:B------:R0:W-:Y:S02]  /*5ff0*/  @P2 STG.E.U16 desc[UR36][R4.64+0xe2], R83 ;  /* 0x0000e25304002986 */ /* 0x0001e4000c101524 */
[----:B0-----:R-:W-:Y:S02]  /*6000*/  @P4 IMAD.MOV.U32 R4, RZ, RZ, R6 ;  /* 0x000000ffff044224 */ /* 0x001fe400078e0006 */
[----:B------:R-:W-:-:S05]  /*6010*/  @P4 IMAD.MOV.U32 R5, RZ, RZ, R7 ;  /* 0x000000ffff054224 */ /* 0x000fca00078e0007 */
[----:B------:R0:W-:Y:S04]  /*6020*/  @P4 STG.E.U16 desc[UR36][R4.64+0xf0], R84 ;  /* 0x0000f05404004986 */ /* 0x0001e8000c101524 */
[----:B------:R1:W-:Y:S01]  /*6030*/  @P5 STG.E.U16 desc[UR36][R6.64+0xf2], R85 ;  /* 0x0000f25506005986 */ /* 0x0003e2000c101524 */
[----:B0-----:R-:W-:Y:S02]  /*6040*/  @P1 IMAD.MOV.U32 R4, RZ, RZ, R8 ;  /* 0x000000ffff041224 */ /* 0x001fe400078e0008 */
[----:B------:R-:W-:-:S05]  /*6050*/  @P1 IMAD.MOV.U32 R5, RZ, RZ, R9 ;  /* 0x000000ffff051224 */ /* 0x000fca00078e0009 */
[----:B------:R1:W-:Y:S04]  /*6060*/  @P1 STG.E.U16 desc[UR36][R4.64+0xf0], R86 ;  /* 0x0000f05604001986 */ /* 0x0003e8000c101524 */
[----:B------:R1:W-:Y:S02]  /*6070*/  @P0 STG.E.U16 desc[UR36][R8.64+0xf2], R87 ;  /* 0x0000f25708000986 */ /* 0x0003e4000c101524 */
.L_x_161:
[----:B------:R-:W-:Y:S05]  /*6080*/  BSYNC B0 ;  /* 0x0000000000007941 */ /* 0x000fea0003800000 */
.L_x_35:
[----:B------:R-:W-:Y:S01]  /*6090*/  ULDC UR4, c[0x0][0xc] ;  /* 0x0000030000047ab9 */ /* 0x000fe20000000800 */
[----:B------:R-:W-:Y:S01]  /*60a0*/  ULDC UR5, c[0x0][0x10] ;  /* 0x0000040000057ab9 */ /* 0x000fe20000000800 */
[----:B------:R-:W4:Y:S01]  /*60b0*/  LDC R3, c[0x0][0x14] ;  /* 0x00000500ff037b82 */ /* 0x000f220000000800 */
[----:B------:R-:W-:Y:S01]  /*60c0*/  UIMAD.WIDE.U32 UR4, UR4, UR5, URZ ;  /* 0x00000005040472a5 */ /* 0x000fe2000f8e003f */
[----:B------:R-:W-:Y:S02]  /*60d0*/  IMAD.MOV.U32 R93, RZ, RZ, -0x1 ;  /* 0xffffffffff5d7424 */ /* 0x000fe400078e00ff */
[----:B------:R-:W-:-:S03]  /*60e0*/  IMAD.MOV.U32 R91, RZ, RZ, -0x1 ;  /* 0xffffffffff5b7424 */ /* 0x000fc600078e00ff */
[----:B----4-:R-:W-:-:S04]  /*60f0*/  IMAD.WIDE.U32 R16, R3, UR4, R16 ;  /* 0x0000000403107c25 */ /* 0x010fc8000f8e0010 */
[----:B------:R-:W-:Y:S01]  /*6100*/  IMAD R3, R3, UR5, RZ ;  /* 0x0000000503037c24 */ /* 0x000fe2000f8e02ff */
[----:B------:R-:W-:Y:S02]  /*6110*/  ULDC.64 UR4, c[0x0][0x650] ;  /* 0x0001940000047ab9 */ /* 0x000fe40000000a00 */
[----:B------:R-:W-:Y:S01]  /*6120*/  ISETP.GE.U32.AND P0, PT, R16, UR4, PT ;  /* 0x0000000410007c0c */ /* 0x000fe2000bf06070 */
[--C-:B------:R-:W-:Y:S01]  /*6130*/  IMAD.IADD R17, R17, 0x1, R3.reuse ;  /* 0x0000000111117824 */ /* 0x100fe200078e0203 */
[----:B------:R-:W-:-:S04]  /*6140*/  PRMT R3, RZ, 0x7610, R3 ;  /* 0x00007610ff037816 */ /* 0x000fc80000000003 */
[----:B------:R-:W-:-:S13]  /*6150*/  ISETP.GE.U32.AND.EX P0, PT, R17, UR5, PT, P0 ;  /* 0x0000000511007c0c */ /* 0x000fda000bf06100 */
[----:B------:R-:W-:Y:S05]  /*6160*/  @P0 BRA `(.L_x_162) ;  /* 0x0000000400640947 */ /* 0x000fea0003800000 */
[----:B---3--:R-:W3:Y:S01]  /*6170*/  S2R R12, SR_CTAID.X ;  /* 0x00000000000c7919 */ /* 0x008ee20000002500 */
[----:B------:R-:W4:Y:S01]  /*6180*/  LDC.64 R10, c[0x0][0x628] ;  /* 0x00018a00ff0a7b82 */ /* 0x000f220000000a00 */
[----:B------:R-:W-:Y:S01]  /*6190*/  ULDC UR4, c[0x0][0x150] ;  /* 0x0000540000047ab9 */ /* 0x000fe20000000800 */
[----:B-12---:R-:W-:Y:S01]  /*61a0*/  IMAD.MOV.U32 R8, RZ, RZ, R16 ;  /* 0x000000ffff087224 */ /* 0x006fe200078e0010 */
[----:B-----5:R-:W1:Y:S01]  /*61b0*/  S2R R24, SR_CTAID.Y ;  /* 0x0000000000187919 */ /* 0x020e620000002600 */
[----:B------:R-:W-:-:S04]  /*61c0*/  IMAD.MOV.U32 R9, RZ, RZ, R17 ;  /* 0x000000ffff097224 */ /* 0x000fc800078e0011 */
[----:B------:R-:W2:Y:S08]  /*61d0*/  LDC R21, c[0x0][0x144] ;  /* 0x00005100ff157b82 */ /* 0x000eb00000000800 */
[----:B------:R-:W0:Y:S08]  /*61e0*/  LDC R0, c[0x0][0x630] ;  /* 0x00018c00ff007b82 */ /* 0x000e300000000800 */
[----:B------:R-:W0:Y:S01]  /*61f0*/  LDC.64 R14, c[0x0][0x620] ;  /* 0x00018800ff0e7b82 */ /* 0x000e220000000a00 */
[----:B----4-:R-:W-:-:S04]  /*6200*/  ISETP.NE.U32.AND P0, PT, R10, RZ, PT ;  /* 0x000000ff0a00720c */ /* 0x010fc80003f05070 */
[----:B------:R-:W-:Y:S02]  /*6210*/  ISETP.NE.AND.EX P0, PT, R11, RZ, PT, P0 ;  /* 0x000000ff0b00720c */ /* 0x000fe40003f05300 */
[----:B---3--:R-:W-:-:S05]  /*6220*/  I2FP.F32.U32 R3, R12 ;  /* 0x0000000c00037245 */ /* 0x008fca0000201000 */
[----:B------:R-:W-:-:S04]  /*6230*/  FMUL R3, R3, UR4 ;  /* 0x0000000403037c20 */ /* 0x000fc80008400000 */
[----:B------:R3:W4:Y:S02]  /*6240*/  F2I.U32.TRUNC.NTZ R20, R3 ;  /* 0x0000000300147305 */ /* 0x000724000020f000 */
[----:B-12---:R-:W-:Y:S05]  /*6250*/  @!P0 BRA `(.L_x_163) ;  /* 0x0000000000288947 */ /* 0x006fea0003800000 */
[----:B---3--:R-:W1:Y:S02]  /*6260*/  LDC R3, c[0x0][0x634] ;  /* 0x00018d00ff037b82 */ /* 0x008e640000000800 */
[----:B-1----:R-:W-:-:S05]  /*6270*/  IADD3 R3, P0, R16, R3, RZ ;  /* 0x0000000310037210 */ /* 0x002fca0007f1e0ff */
[----:B------:R-:W-:-:S04]  /*6280*/  IMAD.X R13, RZ, RZ, R17, P0 ;  /* 0x000000ffff0d7224 */ /* 0x000fc800000e0611 */
[----:B0-----:R-:W-:-:S04]  /*6290*/  IMAD.WIDE.U32 R4, R13, R10, RZ ;  /* 0x0000000a0d047225 */ /* 0x001fc800078e00ff */
[----:B------:R-:W-:-:S04]  /*62a0*/  IMAD.WIDE.U32 R6, P0, R3, R11, R4 ;  /* 0x0000000b03067225 */ /* 0x000fc80007800004 */
[----:B------:R-:W-:-:S04]  /*62b0*/  IMAD.WIDE.U32 R4, R3, R10, RZ ;  /* 0x0000000a03047225 */ /* 0x000fc800078e00ff */
[----:B------:R-:W-:Y:S01]  /*62c0*/  IMAD.X R9, RZ, RZ, RZ, P0 ;  /* 0x000000ffff097224 */ /* 0x000fe200000e06ff */
[----:B------:R-:W-:Y:S01]  /*62d0*/  IADD3 RZ, P0, R5, R6, RZ ;  /* 0x0000000605ff7210 */ /* 0x000fe20007f1e0ff */
[----:B------:R-:W-:-:S04]  /*62e0*/  IMAD.MOV.U32 R8, RZ, RZ, R7 ;  /* 0x000000ffff087224 */ /* 0x000fc800078e0007 */
[----:B------:R-:W-:-:S08]  /*62f0*/  IMAD.WIDE.U32.X R8, R13, R11, R8, P0 ;  /* 0x0000000b0d087225 */ /* 0x000fd000000e0408 */
.L_x_163:
[----:B------:R-:W1:Y:S01]  /*6300*/  LDC.64 R28, c[0x0][0x640] ;  /* 0x00019000ff1c7b82 */ /* 0x000e620000000a00 */
[-CC-:B0-----:R-:W-:Y:S01]  /*6310*/  SHF.R.U64 R91, R8, R0.reuse, R9.reuse ;  /* 0x00000000085b7219 */ /* 0x181fe20000001209 */
[----:B----4-:R-:W-:Y:S01]  /*6320*/  IMAD.MOV R20, RZ, RZ, -R20 ;  /* 0x000000ffff147224 */ /* 0x010fe200078e0a14 */
[----:B------:R-:W-:Y:S01]  /*6330*/  SHF.R.U32.HI R0, RZ, R0, R9 ;  /* 0x00000000ff007219 */ /* 0x000fe20000011609 */
[----:B------:R-:W-:Y:S01]  /*6340*/  ULDC UR4, c[0x0][0x154] ;  /* 0x0000550000047ab9 */ /* 0x000fe20000000800 */
[----:B---3--:R-:W-:Y:S01]  /*6350*/  IADD3 R3, P0, RZ, -R91, RZ ;  /* 0x8000005bff037210 */ /* 0x008fe20007f1e0ff */
[----:B------:R-:W-:Y:S02]  /*6360*/  IMAD R21, R21, R20, R12 ;  /* 0x0000001415157224 */ /* 0x000fe400078e020c */
[----:B------:R-:W0:Y:S01]  /*6370*/  LDC R6, c[0x0][0x618] ;  /* 0x00018600ff067b82 */ /* 0x000e220000000800 */
[----:B------:R-:W-:Y:S02]  /*6380*/  IMAD.MOV.U32 R7, RZ, RZ, 0x1 ;  /* 0x00000001ff077424 */ /* 0x000fe400078e00ff */
[----:B------:R-:W-:-:S04]  /*6390*/  IMAD.X R5, RZ, RZ, ~R0, P0 ;  /* 0x000000ffff057224 */ /* 0x000fc800000e0e00 */
[-C--:B------:R-:W-:Y:S01]  /*63a0*/  IMAD R0, R5, R14.reuse, RZ ;  /* 0x0000000e05007224 */ /* 0x080fe200078e02ff */
[----:B------:R-:W2:Y:S01]  /*63b0*/  LDC R8, c[0x0][0x608] ;  /* 0x00018200ff087b82 */ /* 0x000ea20000000800 */
[----:B------:R-:W-:-:S04]  /*63c0*/  IMAD.WIDE.U32 R4, R3, R14, R16 ;  /* 0x0000000e03047225 */ /* 0x000fc800078e0010 */
[----:B------:R-:W-:Y:S01]  /*63d0*/  IMAD R3, R3, R15, R0 ;  /* 0x0000000f03037224 */ /* 0x000fe200078e0200 */
[----:B------:R-:W-:Y:S02]  /*63e0*/  I2FP.F32.U32 R0, R24 ;  /* 0x0000001800007245 */ /* 0x000fe40000201000 */
[----:B------:R-:W3:Y:S01]  /*63f0*/  LDC R26, c[0x0][0x658] ;  /* 0x00019600ff1a7b82 */ /* 0x000ee20000000800 */
[----:B------:R-:W-:Y:S01]  /*6400*/  IMAD.IADD R3, R5, 0x1, R3 ;  /* 0x0000000105037824 */ /* 0x000fe200078e0203 */
[----:B-1----:R-:W-:Y:S01]  /*6410*/  ISETP.NE.U32.AND P0, PT, R28, RZ, PT ;  /* 0x000000ff1c00720c */ /* 0x002fe20003f05070 */
[----:B------:R-:W-:Y:S01]  /*6420*/  FMUL R0, R0, UR4 ;  /* 0x0000000400007c20 */ /* 0x000fe20008400000 */
[----:B------:R-:W-:Y:S02]  /*6430*/  IMAD.MOV.U32 R5, RZ, RZ, -0x1 ;  /* 0xffffffffff057424 */ /* 0x000fe400078e00ff */
[----:B------:R-:W-:Y:S01]  /*6440*/  ISETP.NE.AND.EX P0, PT, R29, RZ, PT, P0 ;  /* 0x000000ff1d00720c */ /* 0x000fe20003f05300 */
[----:B------:R1:W4:Y:S01]  /*6450*/  F2I.U32.TRUNC.NTZ R13, R0 ;  /* 0x00000000000d7305 */ /* 0x000322000020f000 */
[----:B------:R-:W1:Y:S01]  /*6460*/  LDC R15, c[0x0][0x148] ;  /* 0x00005200ff0f7b82 */ /* 0x000e620000000800 */
[----:B0-----:R-:W-:-:S02]  /*6470*/  SHF.R.U64 R12, R4, R6, R3 ;  /* 0x00000006040c7219 */ /* 0x001fc40000001203 */
[----:B------:R-:W-:-:S05]  /*6480*/  SHF.R.U32.HI R3, RZ, R6, R3 ;  /* 0x00000006ff037219 */ /* 0x000fca0000011603 */
[----:B------:R-:W0:Y:S01]  /*6490*/  LDC R20, c[0x0][0x600] ;  /* 0x00018000ff147b82 */ /* 0x000e220000000800 */
[-CC-:B--2---:R-:W-:Y:S02]  /*64a0*/  SHF.R.U64 R10, R12, R8.reuse, R3.reuse ;  /* 0x000000080c0a7219 */ /* 0x184fe40000001203 */
[----:B------:R-:W-:-:S05]  /*64b0*/  SHF.R.U32.HI R3, RZ, R8, R3 ;  /* 0x00000008ff037219 */ /* 0x000fca0000011603 */
[----:B------:R-:W2:Y:S01]  /*64c0*/  LDC R27, c[0x0][0x648] ;  /* 0x00019200ff1b7b82 */ /* 0x000ea20000000800 */
[-C--:B---3--:R-:W-:Y:S02]  /*64d0*/  SHF.L.U32 R4, R5, R26.reuse, RZ ;  /* 0x0000001a05047219 */ /* 0x088fe400000006ff */
[-CC-:B------:R-:W-:Y:S02]  /*64e0*/  SHF.R.U64 R14, R10, R26.reuse, R3.reuse ;  /* 0x0000001a0a0e7219 */ /* 0x180fe40000001203 */
[----:B------:R-:W-:Y:S02]  /*64f0*/  SHF.R.U32.HI R5, RZ, R26, R3 ;  /* 0x0000001aff057219 */ /* 0x000fe40000011603 */
[----:B------:R-:W-:Y:S01]  /*6500*/  LOP3.LUT R25, RZ, R4, RZ, 0x33, !PT ;  /* 0x00000004ff197212 */ /* 0x000fe200078e33ff */
[----:B------:R-:W3:Y:S01]  /*6510*/  LDC R30, c[0x0][0x638] ;  /* 0x00018e00ff1e7b82 */ /* 0x000ee20000000800 */
[----:B------:R-:W-:Y:S01]  /*6520*/  SHF.L.U32 R26, R7, R26, RZ ;  /* 0x0000001a071a7219 */ /* 0x000fe200000006ff */
[----:B------:R-:W-:-:S06]  /*6530*/  IMAD.MOV.U32 R4, RZ, RZ, R14 ;  /* 0x000000ffff047224 */ /* 0x000fcc00078e000e */
[----:B------:R-:W0:Y:S01]  /*6540*/  LDC R31, c[0x0][0x610] ;  /* 0x00018400ff1f7b82 */ /* 0x000e220000000800 */
[----:B----4-:R-:W-:Y:S05]  /*6550*/  @!P0 BRA `(.L_x_164) ;  /* 0x0000000000288947 */ /* 0x010fea0003800000 */
        /* <DEDUP_REMOVED lines=10> */
.L_x_164:
[----:B------:R-:W-:Y:S01]  /*6600*/  ISETP.NE.AND P0, PT, R2, 0x1, PT ;  /* 0x000000010200780c */ /* 0x000fe20003f05270 */
[----:B0-----:R-:W-:Y:S01]  /*6610*/  VIADD R7, R20, 0xffffffff ;  /* 0xffffffff14077836 */ /* 0x001fe20000000000 */
[----:B-12---:R-:W-:Y:S01]  /*6620*/  SHF.R.U64 R0, R4, R27, R5 ;  /* 0x0000001b04007219 */ /* 0x006fe20000001205 */
[----:B------:R-:W-:Y:S01]  /*6630*/  IMAD.MOV R13, RZ, RZ, -R13 ;  /* 0x000000ffff0d7224 */ /* 0x000fe200078e0a0d */
[----:B------:R-:W-:Y:S01]  /*6640*/  LOP3.LUT R5, R10, R25, RZ, 0xc0, !PT ;  /* 0x000000190a057212 */ /* 0x000fe200078ec0ff */
[----:B------:R-:W-:Y:S01]  /*6650*/  IMAD.MOV.U32 R4, RZ, RZ, 0x1 ;  /* 0x00000001ff047424 */ /* 0x000fe200078e00ff */
[----:B------:R-:W-:Y:S01]  /*6660*/  LOP3.LUT R12, R12, R7, RZ, 0xc0, !PT ;  /* 0x000000070c0c7212 */ /* 0x000fe200078ec0ff */
[----:B------:R-:W-:Y:S02]  /*6670*/  IMAD.MOV R3, RZ, RZ, -R0 ;  /* 0x000000ffff037224 */ /* 0x000fe400078e0a00 */
[----:B------:R-:W-:Y:S02]  /*6680*/  IMAD R0, R26, R0, R5 ;  /* 0x000000001a007224 */ /* 0x000fe400078e0205 */
[----:B---3--:R-:W-:-:S02]  /*6690*/  IMAD R3, R3, R30, R14 ;  /* 0x0000001e03037224 */ /* 0x008fc400078e020e */
[----:B------:R-:W-:Y:S02]  /*66a0*/  @P0 IMAD R21, R15, R13, R24 ;  /* 0x0000000d0f150224 */ /* 0x000fe400078e0218 */
[----:B------:R-:W-:Y:S01]  /*66b0*/  IMAD R5, R3, R20, R12 ;  /* 0x0000001403057224 */ /* 0x000fe200078e020c */
[----:B------:R-:W-:Y:S01]  /*66c0*/  PRMT R3, R4, 0x7610, R3 ;  /* 0x0000761004037816 */ /* 0x000fe20000000003 */
[----:B------:R-:W-:-:S05]  /*66d0*/  IMAD R0, R0, R31, R21 ;  /* 0x0000001f00007224 */ /* 0x000fca00078e0215 */
[----:B------:R-:W-:Y:S02]  /*66e0*/  SEL R93, R5, R0, !P0 ;  /* 0x00000000055d7207 */ /* 0x000fe40004000000 */
[----:B------:R-:W-:-:S07]  /*66f0*/  SEL R0, R0, R5, !P0 ;  /* 0x0000000500007207 */ /* 0x000fce0004000000 */
.L_x_162:
[----:B------:R-:W-:Y:S01]  /*6700*/  LOP3.LUT P0, RZ, R3, 0xff, RZ, 0xc0, !PT ;  /* 0x000000ff03ff7812 */ /* 0x000fe2000780c0ff */
[----:B------:R-:W-:-:S12]  /*6710*/  IMAD.MOV.U32 R92, RZ, RZ, R0 ;  /* 0x000000ffff5c7224 */ /* 0x000fd800078e0000 */
[----:B------:R-:W-:Y:S05]  /*6720*/  @P0 BRA `(.L_x_165) ;  /* 0xffffffac000c0947 */ /* 0x000fea000383ffff */
[----:B------:R-:W-:Y:S05]  /*6730*/  EXIT ;  /* 0x000000000000794d */ /* 0x000fea0003800000 */
.L_x_8:
[----:B0-----:R-:W-:Y:S01]  /*6740*/  ULDC.64 UR4, c[0x0][0x650] ;  /* 0x0001940000047ab9 */ /* 0x001fe20000000a00 */
        /* <DEDUP_REMOVED lines=25> */
.L_x_167:
[----:B------:R-:W0:Y:S01]  /*68e0*/  LDC.64 R28, c[0x0][0x640] ;  /* 0x00019000ff1c7b82 */ /* 0x000e220000000a00 */
[-CC-:B------:R-:W-:Y:S01]  /*68f0*/  SHF.R.U64 R22, R12, R6.reuse, R13.reuse ;  /* 0x000000060c167219 */ /* 0x180fe2000000120d */
[----:B------:R-:W-:Y:S01]  /*6900*/  IMAD.MOV.U32 R30, RZ, RZ, 0x1 ;  /* 0x00000001ff1e7424 */ /* 0x000fe200078e00ff */
[----:B------:R-:W-:Y:S02]  /*6910*/  SHF.R.U32.HI R6, RZ, R6, R13 ;  /* 0x00000006ff067219 */ /* 0x000fe4000001160d */
        /* <DEDUP_REMOVED lines=8> */
[----:B------:R-:W-:Y:S01]  /*69a0*/  IMAD.IADD R9, R9, 0x1, R11 ;  /* 0x0000000109097824 */ /* 0x000fe200078e020b */
[----:B0-----:R-:W-:-:S04]  /*69b0*/  ISETP.NE.U32.AND P0, PT, R28, RZ, PT ;  /* 0x000000ff1c00720c */ /* 0x001fc80003f05070 */
[----:B------:R-:W-:Y:S02]  /*69c0*/  ISETP.NE.AND.EX P0, PT, R29, RZ, PT, P0 ;  /* 0x000000ff1d00720c */ /* 0x000fe40003f05300 */
[----:B------:R-:W0:Y:S01]  /*69d0*/  LDC R20, c[0x0][0x600] ;  /* 0x00018000ff147b82 */ /* 0x000e220000000800 */
[-CC-:B-1----:R-:W-:Y:S01]  /*69e0*/  SHF.R.U64 R14, R8, R10.reuse, R9.reuse ;  /* 0x0000000a080e7219 */ /* 0x182fe20000001209 */
[----:B------:R-:W-:Y:S01]  /*69f0*/  IMAD.MOV.U32 R8, RZ, RZ, -0x1 ;  /* 0xffffffffff087424 */ /* 0x000fe200078e00ff */
[----:B------:R-:W-:-:S05]  /*6a00*/  SHF.R.U32.HI R9, RZ, R10, R9 ;  /* 0x0000000aff097219 */ /* 0x000fca0000011609 */
[----:B------:R-:W1:Y:S01]  /*6a10*/  LDC R24, c[0x0][0x648] ;  /* 0x00019200ff187b82 */ /* 0x000e620000000800 */
[-CC-:B--2---:R-:W-:Y:S02]  /*6a20*/  SHF.R.U64 R23, R14, R12.reuse, R9.reuse ;  /* 0x0000000c0e177219 */ /* 0x184fe40000001209 */
[----:B------:R-:W-:-:S05]  /*6a30*/  SHF.R.U32.HI R6, RZ, R12, R9 ;  /* 0x0000000cff067219 */ /* 0x000fca0000011609 */
[----:B------:R-:W2:Y:S01]  /*6a40*/  LDC R26, c[0x0][0x638] ;  /* 0x00018e00ff1a7b82 */ /* 0x000ea20000000800 */
[-C--:B---3--:R-:W-:Y:S02]  /*6a50*/  SHF.L.U32 R8, R8, R27.reuse, RZ ;  /* 0x0000001b08087219 */ /* 0x088fe400000006ff */
[-CC-:B------:R-:W-:Y:S02]  /*6a60*/  SHF.R.U64 R25, R23, R27.reuse, R6.reuse ;  /* 0x0000001b17197219 */ /* 0x180fe40000001206 */
[----:B------:R-:W-:Y:S02]  /*6a70*/  LOP3.LUT R32, RZ, R8, RZ, 0x33, !PT ;  /* 0x00000008ff207212 */ /* 0x000fe400078e33ff */
[----:B------:R-:W-:Y:S01]  /*6a80*/  SHF.R.U32.HI R9, RZ, R27, R6 ;  /* 0x0000001bff097219 */ /* 0x000fe20000011606 */
[----:B------:R-:W3:Y:S01]  /*6a90*/  LDC R31, c[0x0][0x610] ;  /* 0x00018400ff1f7b82 */ /* 0x000ee20000000800 */
[----:B------:R-:W-:Y:S01]  /*6aa0*/  IMAD.MOV.U32 R8, RZ, RZ, R25 ;  /* 0x000000ffff087224 */ /* 0x000fe200078e0019 */
[----:B------:R-:W-:Y:S06]  /*6ab0*/  @!P0 BRA `(.L_x_168) ;  /* 0x0000000000288947 */ /* 0x000fec0003800000 */
        /* <DEDUP_REMOVED lines=10> */
.L_x_168:
[----:B------:R-:W-:Y:S01]  /*6b60*/  ISETP.NE.AND P0, PT, R2, 0x1, PT ;  /* 0x000000010200780c */ /* 0x000fe20003f05270 */
[----:B------:R-:W-:Y:S01]  /*6b70*/  IMAD.MOV.U32 R13, RZ, RZ, R22 ;  /* 0x000000ffff0d7224 */ /* 0x000fe200078e0016 */
[----:B-1----:R-:W-:Y:S01]  /*6b80*/  SHF.R.U64 R6, R8, R24, R9 ;  /* 0x0000001808067219 */ /* 0x002fe20000001209 */
[----:B0-----:R-:W-:Y:S01]  /*6b90*/  VIADD R9, R20, 0xffffffff ;  /* 0xffffffff14097836 */ /* 0x001fe20000000000 */
[----:B------:R-:W-:Y:S02]  /*6ba0*/  SHF.L.U32 R30, R30, R27, RZ ;  /* 0x0000001b1e1e7219 */ /* 0x000fe400000006ff */
[----:B------:R-:W-:Y:S01]  /*6bb0*/  LOP3.LUT R5, R23, R32, RZ, 0xc0, !PT ;  /* 0x0000002017057212 */ /* 0x000fe200078ec0ff */
[----:B------:R-:W-:-:S04]  /*6bc0*/  IMAD.MOV R8, RZ, RZ, -R6 ;  /* 0x000000ffff087224 */ /* 0x000fc800078e0a06 */
[----:B------:R-:W-:Y:S01]  /*6bd0*/  IMAD R6, R30, R6, R5 ;  /* 0x000000061e067224 */ /* 0x000fe200078e0205 */
[----:B------:R-:W-:Y:S01]  /*6be0*/  LOP3.LUT R5, R14, R9, RZ, 0xc0, !PT ;  /* 0x000000090e057212 */ /* 0x000fe200078ec0ff */
[----:B------:R-:W-:Y:S02]  /*6bf0*/  @P0 IMAD R3, R7, R21, R4 ;  /* 0x0000001507030224 */ /* 0x000fe400078e0204 */
[----:B--2---:R-:W-:Y:S02]  /*6c00*/  IMAD R4, R8, R26, R25 ;  /* 0x0000001a08047224 */ /* 0x004fe400078e0219 */
[----:B---3--:R-:W-:Y:S02]  /*6c10*/  IMAD R3, R6, R31, R3 ;  /* 0x0000001f06037224 */ /* 0x008fe400078e0203 */
[----:B------:R-:W-:Y:S02]  /*6c20*/  IMAD R4, R4, R20, R5 ;  /* 0x0000001404047224 */ /* 0x000fe400078e0205 */
[----:B------:R-:W-:-:S03]  /*6c30*/  IMAD.MOV.U32 R6, RZ, RZ, 0x1 ;  /* 0x00000001ff067424 */ /* 0x000fc600078e00ff */
[----:B------:R-:W-:Y:S02]  /*6c40*/  SEL R20, R4, R3, !P0 ;  /* 0x0000000304147207 */ /* 0x000fe40004000000 */
[----:B------:R-:W-:-:S07]  /*6c50*/  SEL R11, R3, R4, !P0 ;  /* 0x00000004030b7207 */ /* 0x000fce0004000000 */
.L_x_166:
[----:B------:R-:W-:-:S08]  /*6c60*/  NOP ;  /* 0x0000000000007918 */ /* 0x000fd00000000000 */
[----:B------:R-:W0:-:S00]  /*6c70*/  USETMAXREG.DEALLOC.CTAPOOL 0x28 ;  /* 0x00000028000079c8 */ /* 0x000e0000080e0500 */
[----:B0-----:R-:W-:-:S13]  /*6c80*/  ISETP.NE.AND P0, PT, R0, RZ, PT ;  /* 0x000000ff0000720c */ /* 0x001fda0003f05270 */
[----:B------:R-:W-:Y:S05]  /*6c90*/  @P0 EXIT ;  /* 0x000000000000094d */ /* 0x000fea0003800000 */
[----:B------:R-:W-:Y:S01]  /*6ca0*/  LOP3.LUT P0, RZ, R6, 0xff, RZ, 0xc0, !PT ;  /* 0x000000ff06ff7812 */ /* 0x000fe2000780c0ff */
[----:B------:R-:W-:Y:S02]  /*6cb0*/  IMAD.MOV.U32 R0, RZ, RZ, 0x1 ;  /* 0x00000001ff007424 */ /* 0x000fe400078e00ff */
[----:B------:R-:W-:-:S10]  /*6cc0*/  IMAD.MOV.U32 R12, RZ, RZ, RZ ;  /* 0x000000ffff0c7224 */ /* 0x000fd400078e00ff */
[----:B------:R-:W-:Y:S05]  /*6cd0*/  @!P0 BRA `(.L_x_169) ;  /* 0x0000000c00808947 */ /* 0x000fea0003800000 */
[----:B------:R-:W0:Y:S01]  /*6ce0*/  LDC R0, c[0x0][0x28c] ;  /* 0x0000a300ff007b82 */ /* 0x000e220000000800 */
[----:B------:R-:W-:Y:S01]  /*6cf0*/  UMOV UR14, 0x1 ;  /* 0x00000001000e7882 */ /* 0x000fe20000000000 */
[----:B------:R-:W-:Y:S01]  /*6d00*/  ULDC UR9, c[0x0][0xc] ;  /* 0x0000030000097ab9 */ /* 0x000fe20000000800 */
[----:B------:R-:W-:Y:S01]  /*6d10*/  ULDC UR12, c[0x0][0x10] ;  /* 0x00000400000c7ab9 */ /* 0x000fe20000000800 */
[----:B------:R-:W-:Y:S01]  /*6d20*/  ULDC UR5, c[0x0][0x658] ;  /* 0x0001960000057ab9 */ /* 0x000fe20000000800 */
[----:B------:R-:W-:Y:S01]  /*6d30*/  UMOV UR7, 0xffffffff ;  /* 0xffffffff00077882 */ /* 0x000fe20000000000 */
[----:B------:R-:W-:Y:S01]  /*6d40*/  BSSY B0, `(.L_x_169) ;  /* 0x00000d9000007945 */ /* 0x000fe20003800000 */
[----:B------:R-:W-:Y:S01]  /*6d50*/  USHF.L.U32 UR7, UR7, UR5, URZ ;  /* 0x0000000507077299 */ /* 0x000fe2000800063f */
[----:B------:R-:W1:Y:S01]  /*6d60*/  S2UR UR8, SR_CgaCtaId ;  /* 0x00000000000879c3 */ /* 0x000e620000008800 */
[----:B------:R-:W-:Y:S01]  /*6d70*/  USHF.L.U32 UR5, UR14, UR5, URZ ;  /* 0x000000050e057299 */ /* 0x000fe2000800063f */
[----:B------:R-:W-:Y:S01]  /*6d80*/  IMAD.MOV.U32 R10, RZ, RZ, 0x1 ;  /* 0x00000001ff0a7424 */ /* 0x000fe200078e00ff */
[----:B------:R-:W-:Y:S01]  /*6d90*/  LOP3.LUT R9, R19, 0x2, RZ, 0xfc, !PT ;  /* 0x0000000213097812 */ /* 0x000fe200078efcff */
[----:B------:R-:W-:Y:S01]  /*6da0*/  IMAD.MOV.U32 R12, RZ, RZ, RZ ;  /* 0x000000ffff0c7224 */ /* 0x000fe200078e00ff */
[----:B------:R-:W-:Y:S01]  /*6db0*/  ULDC UR4, c[0x0][0x600] ;  /* 0x0001800000047ab9 */ /* 0x000fe20000000800 */
[----:B------:R-:W-:Y:S01]  /*6dc0*/  UMOV UR15, 0x5 ;  /* 0x00000005000f7882 */ /* 0x000fe20000000000 */
[----:B------:R-:W-:-:S02]  /*6dd0*/  UIADD3 UR4, UR4, -0x1, URZ ;  /* 0xffffffff04047890 */ /* 0x000fc4000fffe03f */
[----:B------:R-:W-:Y:S01]  /*6de0*/  ULOP3.LUT UR7, URZ, UR7, URZ, 0x33, !UPT ;  /* 0x000000073f077292 */ /* 0x000fe2000f8e333f */
[----:B------:R-:W-:Y:S01]  /*6df0*/  ULDC.64 UR28, c[0x0][0x198] ;  /* 0x00006600001c7ab9 */ /* 0x000fe20000000a00 */
[----:B0-----:R-:W-:-:S05]  /*6e00*/  VIADD R0, R0, 0x1f ;  /* 0x0000001f00007836 */ /* 0x001fca0000000000 */
[----:B------:R-:W-:Y:S01]  /*6e10*/  SHF.R.S32.HI R3, RZ, 0x1f, R0 ;  /* 0x0000001fff037819 */ /* 0x000fe20000011400 */
[----:B-1----:R-:W-:-:S03]  /*6e20*/  ULOP3.LUT UR10, UR8, 0x1, URZ, 0xc0, !UPT ;  /* 0x00000001080a7892 */ /* 0x002fc6000f8ec03f */
[----:B------:R-:W-:Y:S01]  /*6e30*/  LEA.HI R3, R3, R0, RZ, 0x5 ;  /* 0x0000000003037211 */ /* 0x000fe200078f28ff */
[----:B------:R-:W-:Y:S01]  /*6e40*/  USHF.R.U32.HI UR27, URZ, 0x1, UR8 ;  /* 0x000000013f1b7899 */ /* 0x000fe20008011608 */
[----:B------:R-:W-:Y:S01]  /*6e50*/  IMAD.MOV.U32 R0, RZ, RZ, 0x1 ;  /* 0x00000001ff007424 */ /* 0x000fe200078e00ff */
[----:B------:R-:W-:Y:S01]  /*6e60*/  USHF.L.U32 UR6, UR8, 0x6, URZ ;  /* 0x0000000608067899 */ /* 0x000fe2000800063f */
[----:B------:R-:W-:Y:S01]  /*6e70*/  SHF.R.S32.HI R3, RZ, 0x5, R3 ;  /* 0x00000005ff037819 */ /* 0x000fe20000011403 */
[----:B------:R-:W-:Y:S02]  /*6e80*/  USHF.L.U32 UR30, UR8, 0xb, URZ ;  /* 0x0000000b081e7899 */ /* 0x000fe4000800063f */
[----:B------:R-:W-:Y:S02]  /*6e90*/  ULOP3.LUT UR8, UR8, 0xfffffffe, URZ, 0xc0, !UPT ;  /* 0xfffffffe08087892 */ /* 0x000fe4000f8ec03f */
[----:B------:R-:W-:Y:S01]  /*6ea0*/  UISETP.GT.U32.AND UP0, UPT, UR10, 0xffff, UPT ;  /* 0x0000ffff0a00788c */ /* 0x000fe2000bf04070 */
[----:B------:R-:W-:Y:S01]  /*6eb0*/  VIADD R8, R3, 0x1 ;  /* 0x0000000103087836 */ /* 0x000fe20000000000 */
[----:B------:R-:W-:-:S02]  /*6ec0*/  USHF.L.U32 UR13, UR14, UR8, URZ ;  /* 0x000000080e0d7299 */ /* 0x000fc4000800063f */
[----:B------:R-:W-:Y:S02]  /*6ed0*/  ULOP3.LUT UR11, UR8, 0x1, URZ, 0xfc, !UPT ;  /* 0x00000001080b7892 */ /* 0x000fe4000f8efc3f */
[----:B------:R-:W-:Y:S02]  /*6ee0*/  UIMAD.WIDE.U32 UR8, UR9, UR12, URZ ;  /* 0x0000000c090872a5 */ /* 0x000fe4000f8e003f */
[----:B------:R-:W-:Y:S01]  /*6ef0*/  USEL UR10, UR10, 0xffff, !UP0 ;  /* 0x0000ffff0a0a7887 */ /* 0x000fe2000c000000 */
[----:B------:R-:W-:Y:S01]  /*6f00*/  ULDC UR12, c[0x0][0x14] ;  /* 0x00000500000c7ab9 */ /* 0x000fe20000000800 */
[----:B------:R-:W-:Y:S02]  /*6f10*/  USHF.L.U32 UR11, UR14, UR11, URZ ;  /* 0x0000000b0e0b7299 */ /* 0x000fe4000800063f */
[----:B------:R-:W-:Y:S02]  /*6f20*/  UIMAD.WIDE.U32 UR24, UR8, UR12, URZ ;  /* 0x0000000c081872a5 */ /* 0x000fe4000f8e003f */
[----:B------:R-:W-:-:S02]  /*6f30*/  UIMAD UR14, UR9, UR12, URZ ;  /* 0x0000000c090e72a4 */ /* 0x000fc4000f8e023f */
[----:B------:R-:W-:Y:S02]  /*6f40*/  ULOP3.LUT UR10, UR10, 0xffff, URZ, 0xc0, !UPT ;  /* 0x0000ffff0a0a7892 */ /* 0x000fe4000f8ec03f */
[----:B------:R-:W-:Y:S02]  /*6f50*/  ULOP3.LUT UR6, UR6, 0x40, URZ, 0xc0, !UPT ;  /* 0x0000004006067892 */ /* 0x000fe4000f8ec03f */
[----:B------:R-:W-:Y:S02]  /*6f60*/  ULOP3.LUT UR13, UR13, UR11, URZ, 0xfc, !UPT ;  /* 0x0000000b0d0d7292 */ /* 0x000fe4000f8efc3f */
[----:B------:R-:W-:Y:S02]  /*6f70*/  UIADD3 UR14, UR25, UR14, URZ ;  /* 0x0000000e190e7290 */ /* 0x000fe4000fffe03f */
[----:B------:R-:W-:-:S12]  /*6f80*/  USHF.L.U32 UR15, UR15, UR10, URZ ;  /* 0x0000000a0f0f7299 */ /* 0x000fd8000800063f */
.L_x_180:
[----:B------:R-:W-:-:S03]  /*6f90*/  UMOV UR8, 0xffffffff ;  /* 0xffffffff00087882 */ /* 0x000fc60000000000 */
[----:B------:R-:W-:Y:S05]  /*6fa0*/  BRA.DIV UR8, `(.L_x_170) ;  /* 0x00000016081c7947 */ /* 0x000fea000b800000 */
[----:B------:R-:W-:-:S13]  /*6fb0*/  ELECT P6, URZ, PT ;  /* 0x00000000003f782f */ /* 0x000fda00038c0000 */
.L_x_201:
[----:B------:R-:W0:Y:S01]  /*6fc0*/  LDC R4, c[0x0][0x28c] ;  /* 0x0000a300ff047b82 */ /* 0x000e220000000800 */
[----:B------:R-:W-:Y:S01]  /*6fd0*/  BSSY B1, `(.L_x_171) ;  /* 0x000003d000017945 */ /* 0x000fe20003800000 */
[----:B0-----:R-:W-:-:S13]  /*6fe0*/  ISETP.LT.OR P6, PT, R4, 0x1, !P6 ;  /* 0x000000010400780c */ /* 0x001fda00077c1670 */
[----:B------:R-:W-:Y:S05]  /*6ff0*/  @P6 BRA `(.L_x_172) ;  /* 0x0000000000e86947 */ /* 0x000fea0003800000 */
[----:B------:R-:W-:Y:S01]  /*7000*/  LEA R11, R11, UR27, 0x1 ;  /* 0x0000001b0b0b7c11 */ /* 0x000fe2000f8e08ff */
[----:B------:R-:W-:Y:S01]  /*7010*/  IMAD.MOV.U32 R22, RZ, RZ, RZ ;  /* 0x000000ffff167224 */ /* 0x000fe200078e00ff */
[----:B------:R-:W-:Y:S01]  /*7020*/  LEA R20, R20, UR6, 0x7 ;  /* 0x0000000614147c11 */ /* 0x000fe2000f8e38ff */
[----:B------:R-:W-:Y:S02]  /*7030*/  IMAD.MOV.U32 R4, RZ, RZ, R8 ;  /* 0x000000ffff047224 */ /* 0x000fe400078e0008 */
[----:B------:R-:W-:Y:S02]  /*7040*/  IMAD.MOV.U32 R5, RZ, RZ, R0 ;  /* 0x000000ffff057224 */ /* 0x000fe400078e0000 */
[----:B------:R-:W-:Y:S02]  /*7050*/  IMAD.MOV.U32 R6, RZ, RZ, R12 ;  /* 0x000000ffff067224 */ /* 0x000fe400078e000c */
[----:B------:R-:W-:-:S07]  /*7060*/  IMAD.SHL.U32 R15, R11, 0x40, RZ ;  /* 0x000000400b0f7824 */ /* 0x000fce00078e00ff */
.L_x_175:
[----:B------:R-:W0:Y:S01]  /*7070*/  S2R R14, SR_CgaCtaId ;  /* 0x00000000000e7919 */ /* 0x000e220000008800 */
[----:B------:R-:W-:Y:S02]  /*7080*/  MOV R7, 0x400 ;  /* 0x0000040000077802 */ /* 0x000fe40000000f00 */
[----:B------:R-:W-:-:S13]  /*7090*/  LOP3.LUT P1, RZ, R18, 0x7f, RZ, 0xc0, !PT ;  /* 0x0000007f12ff7812 */ /* 0x000fda000782c0ff */
[----:B------:R-:W1:Y:S01]  /*70a0*/  @!P1 LDC R11, c[0x0][0x500] ;  /* 0x00014000ff0b9b82 */ /* 0x000e620000000800 */
[----:B0-----:R-:W-:Y:S02]  /*70b0*/  LEA R21, R14, R7, 0x18 ;  /* 0x000000070e157211 */ /* 0x001fe400078ec0ff */
[----:B------:R-:W-:-:S03]  /*70c0*/  SHF.L.U32 R7, R5, 0x1f, RZ ;  /* 0x0000001f05077819 */ /* 0x000fc600000006ff */
[----:B------:R-:W-:-:S04]  /*70d0*/  IMAD R14, R6, 0x8, R21 ;  /* 0x00000008060e7824 */ /* 0x000fc800078e0215 */
[----:B------:R-:W0:Y:S02]  /*70e0*/  SYNCS.PHASECHK.TRANS64.TRYWAIT P0, [R14+URZ+0x70], R7 ;  /* 0x000070070e0075a7 */ /* 0x000e24000800017f */
[----:B01----:R-:W-:Y:S05]  /*70f0*/  @!P0 BRA `(.L_x_173) ;  /* 0x0000001000e88947 */ /* 0x003fea0003800000 */
.L_x_202:
[----:B0-----:R-:W-:Y:S01]  /*7100*/  PRMT R7, R9, 0x9910, RZ ;  /* 0x0000991009077816 */ /* 0x001fe200000000ff */
[----:B------:R0:W-:Y:S03]  /*7110*/  @!P1 SYNCS.ARRIVE.TRANS64 RZ, [R14+URZ], R11 ;  /* 0x0000000b0eff99a7 */ /* 0x0001e6000800003f */
[----:B------:R-:W-:-:S13]  /*7120*/  ISETP.NE.AND P0, PT, R7, 0x2, PT ;  /* 0x000000020700780c */ /* 0x000fda0003f05270 */
[----:B0-----:R-:W-:Y:S05]  /*7130*/  @P0 BRA `(.L_x_174) ;  /* 0x0000000000040947 */ /* 0x001fea0003800000 */
[----:B------:R-:W-:Y:S01]  /*7140*/  BPT.TRAP 0x1 ;  /* 0x000000040000795c */ /* 0x000fe20000300000 */
.L_x_174:
[----:B------:R-:W-:Y:S01]  /*7150*/  R2UR UR8, R6 ;  /* 0x00000000060872ca */ /* 0x000fe200000e0000 */
[----:B------:R-:W-:Y:S01]  /*7160*/  VIADD R4, R4, 0xffffffff ;  /* 0xffffffff04047836 */ /* 0x000fe20000000000 */
[----:B------:R-:W-:Y:S01]  /*7170*/  R2UR UR17, R21 ;  /* 0x00000000151172ca */ /* 0x000fe200000e0000 */
[----:B------:R-:W-:Y:S01]  /*7180*/  UIADD3 UR16, UP0, UR28, 0xf0, URZ ;  /* 0x000000f01c107890 */ /* 0x000fe2000ff1e03f */
[----:B------:R-:W-:Y:S01]  /*7190*/  R2UR UR23, R15 ;  /* 0x000000000f1772ca */ /* 0x000fe200000e0000 */
[----:B------:R-:W-:Y:S01]  /*71a0*/  UIADD3 UR32, UP1, UR28, 0x1f0, URZ ;  /* 0x000001f01c207890 */ /* 0x000fe2000ff3e03f */
[----:B------:R-:W-:Y:S01]  /*71b0*/  R2UR UR9, R14 ;  /* 0x000000000e0972ca */ /* 0x000fe200000e0000 */
[----:B------:R-:W-:Y:S01]  /*71c0*/  UPRMT UR20, URZ, 0x5410, UR15 ;  /* 0x000054103f147896 */ /* 0x000fe2000800000f */
[----:B------:R-:W-:Y:S01]  /*71d0*/  R2UR UR10, R22 ;  /* 0x00000000160a72ca */ /* 0x000fe200000e0000 */
[----:B------:R-:W-:Y:S01]  /*71e0*/  VIADD R6, R6, 0x1 ;  /* 0x0000000106067836 */ /* 0x000fe20000000000 */
[----:B------:R-:W-:Y:S01]  /*71f0*/  R2UR UR12, R13 ;  /* 0x000000000d0c72ca */ /* 0x000fe200000e0000 */
[----:B------:R-:W-:Y:S01]  /*7200*/  UPRMT UR31, URZ, 0x5410, UR13 ;  /* 0x000054103f1f7896 */ /* 0x000fe2000800000d */
[----:B------:R-:W-:Y:S01]  /*7210*/  R2UR UR26, R20 ;  /* 0x00000000141a72ca */ /* 0x000fe200000e0000 */
[----:B------:R-:W-:Y:S01]  /*7220*/  USHF.L.U32 UR8, UR8, 0xc, URZ ;  /* 0x0000000c08087899 */ /* 0x000fe2000800063f */
[----:B------:R-:W-:Y:S01]  /*7230*/  ISETP.GT.AND P1, PT, R4, 0x1, PT ;  /* 0x000000010400780c */ /* 0x000fe20003f24270 */
[----:B------:R-:W-:Y:S01]  /*7240*/  UIADD3.X UR33, URZ, UR29, URZ, UP1, !UPT ;  /* 0x0000001d3f217290 */ /* 0x000fe20008ffe43f */
[----:B------:R-:W-:Y:S01]  /*7250*/  ISETP.NE.AND P0, PT, R6, 0xe, PT ;  /* 0x0000000e0600780c */ /* 0x000fe20003f05270 */
[----:B------:R-:W-:Y:S01]  /*7260*/  ULEA UR11, UR27, UR8, 0xb ;  /* 0x000000081b0b7291 */ /* 0x000fe2000f8e583f */
[----:B------:R-:W-:Y:S01]  /*7270*/  VIADD R22, R22, 0x20 ;  /* 0x0000002016167836 */ /* 0x000fe20000000000 */
[----:B------:R-:W-:Y:S01]  /*7280*/  ULOP3.LUT UR8, UR8, 0x800, UR30, 0xf8, !UPT ;  /* 0x0000080008087892 */ /* 0x000fe2000f8ef81e */
[----:B------:R-:W-:Y:S01]  /*7290*/  SEL R14, RZ, 0x1, P0 ;  /* 0x00000001ff0e7807 */ /* 0x000fe20000000000 */
[----:B------:R-:W-:Y:S01]  /*72a0*/  ULEA UR11, UR11, UR17, 0x1 ;  /* 0x000000110b0b7291 */ /* 0x000fe2000f8e083f */
[----:B------:R-:W-:Y:S01]  /*72b0*/  SEL R6, R6, RZ, P0 ;  /* 0x000000ff06067207 */ /* 0x000fe20000000000 */
[----:B------:R-:W-:Y:S01]  /*72c0*/  ULEA UR8, UR8, UR17, 0x1 ;  /* 0x0000001108087291 */ /* 0x000fe2000f8e083f */
[----:B------:R-:W-:Y:S01]  /*72d0*/  LOP3.LUT R5, R5, R14, RZ, 0x3c, !PT ;  /* 0x0000000e05057212 */ /* 0x000fe200078e3cff */
[----:B------:R-:W-:-:S02]  /*72e0*/  UIADD3 UR21, UR11, 0x200, URZ ;  /* 0x000002000b157890 */ /* 0x000fc4000fffe03f */
[----:B------:R-:W-:Y:S02]  /*72f0*/  UIADD3.X UR17, URZ, UR29, URZ, UP0, !UPT ;  /* 0x0000001d3f117290 */ /* 0x000fe400087fe43f */
[----:B------:R-:W-:Y:S01]  /*7300*/  UIADD3 UR22, UR8, 0x1c200, URZ ;  /* 0x0001c20008167890 */ /* 0x000fe2000fffe03f */
[----:B------:R-:W-:Y:S01]  /*7310*/  UMOV UR18, 0x0 ;  /* 0x0000000000127882 */ /* 0x000fe20000000000 */
[----:B------:R-:W-:Y:S01]  /*7320*/  UMOV UR19, 0x10000000 ;  /* 0x1000000000137882 */ /* 0x000fe20000000000 */
[----:B------:R-:W-:Y:S01]  /*7330*/  UMOV UR11, UR23 ;  /* 0x00000017000b7c82 */ /* 0x000fe20008000000 */
[----:B------:R-:W-:-:S03]  /*7340*/  UMOV UR8, UR21 ;  /* 0x0000001500087c82 */ /* 0x000fc60008000000 */
[----:B------:R0:W-:Y:S02]  /*7350*/  UTMALDG.3D.MULTICAST [UR8], [UR16], UR20, desc[UR18] ;  /* 0x00001208100073b4 */ /* 0x0001e40008011814 */
[----:B0-----:R-:W-:Y:S01]  /*7360*/  UMOV UR8, UR22 ;  /* 0x0000001600087c82 */ /* 0x001fe20008000000 */
[----:B------:R-:W-:Y:S02]  /*7370*/  UMOV UR11, UR26 ;  /* 0x0000001a000b7c82 */ /* 0x000fe40008000000 */
[----:B------:R0:W-:Y:S02]  /*7380*/  UTMALDG.3D.MULTICAST [UR8], [UR32], UR31, desc[UR18] ;  /* 0x00001208200073b4 */ /* 0x0001e4000801181f */
[----:B0-----:R-:W-:Y:S05]  /*7390*/  @P1 BRA `(.L_x_175) ;  /* 0xfffffffc00341947 */ /* 0x001fea000383ffff */
.L_x_172:
[----:B------:R-:W-:Y:S05]  /*73a0*/  BSYNC B1 ;  /* 0x0000000000017941 */ /* 0x000fea0003800000 */
.L_x_171:
[----:B------:R-:W-:Y:S01]  /*73b0*/  LOP3.LUT P1, RZ, R10, 0xff, RZ, 0xc0, !PT ;  /* 0x000000ff0aff7812 */ /* 0x000fe2000782c0ff */
[C---:B------:R-:W-:Y:S01]  /*73c0*/  IMAD.IADD R12, R3.reuse, 0x1, R12 ;  /* 0x00000001030c7824 */ /* 0x040fe200078e020c */
[----:B------:R-:W-:Y:S01]  /*73d0*/  ULDC.64 UR8, c[0x0][0x650] ;  /* 0x0001940000087ab9 */ /* 0x000fe20000000a00 */
[----:B------:R-:W-:Y:S01]  /*73e0*/  ISETP.GE.U32.AND P2, PT, R3, 0xe, PT ;  /* 0x0000000e0300780c */ /* 0x000fe20003f46070 */
[----:B------:R-:W-:Y:S01]  /*73f0*/  BSSY B1, `(.L_x_176) ;  /* 0x000006b000017945 */ /* 0x000fe20003800000 */
[----:B------:R-:W-:Y:S01]  /*7400*/  IMAD.MOV.U32 R11, RZ, RZ, -0x1 ;  /* 0xffffffffff0b7424 */ /* 0x000fe200078e00ff */
[----:B------:R-:W-:Y:S01]  /*7410*/  SHF.R.U32.HI R4, RZ, 0x1, R12 ;  /* 0x00000001ff047819 */ /* 0x000fe2000001160c */
[----:B------:R-:W-:Y:S01]  /*7420*/  IMAD.MOV.U32 R20, RZ, RZ, -0x1 ;  /* 0xffffffffff147424 */ /* 0x000fe200078e00ff */
[----:B------:R-:W-:Y:S01]  /*7430*/  ISETP.GT.U32.AND P0, PT, R12, 0xd, PT ;  /* 0x0000000d0c00780c */ /* 0x000fe20003f04070 */
[----:B------:R-:W-:Y:S01]  /*7440*/  IMAD.MOV.U32 R13, RZ, RZ, -0x1 ;  /* 0xffffffffff0d7424 */ /* 0x000fe200078e00ff */
[----:B------:R-:W-:-:S02]  /*7450*/  PRMT R10, RZ, 0x7610, R10 ;  /* 0x00007610ff0a7816 */ /* 0x000fc4000000000a */
[----:B------:R-:W-:Y:S01]  /*7460*/  ISETP.LT.U32.AND P0, PT, R3, 0xe, P0 ;  /* 0x0000000e0300780c */ /* 0x000fe20000701070 */
[----:B------:R-:W0:Y:S01]  /*7470*/  @P1 S2R R6, SR_CgaCtaId ;  /* 0x0000000000061919 */ /* 0x000e220000008800 */
[----:B------:R-:W-:-:S04]  /*7480*/  @P1 MOV R5, 0x400 ;  /* 0x0000040000051802 */ /* 0x000fc80000000f00 */
[----:B0-----:R-:W-:Y:S01]  /*7490*/  @P1 LEA R6, R6, R5, 0x18 ;  /* 0x0000000506061211 */ /* 0x001fe200078ec0ff */
[----:B------:R-:W-:-:S03]  /*74a0*/  IMAD.WIDE.U32 R4, R4, -0x6db6db6d, RZ ;  /* 0x9249249304047825 */ /* 0x000fc600078e00ff */
[----:B------:R0:W-:Y:S01]  /*74b0*/  @P1 SYNCS.ARRIVE.TRANS64.A1T0 RZ, [R6+URZ+0xf8], RZ ;  /* 0x0000f8ff06ff19a7 */ /* 0x0001e2000810003f */
[----:B------:R-:W-:Y:S02]  /*74c0*/  IADD3 R16, P1, R16, UR24, RZ ;  /* 0x0000001810107c10 */ /* 0x000fe4000ff3e0ff */
[----:B------:R-:W-:Y:S02]  /*74d0*/  SHF.R.U32.HI R7, RZ, 0x2, R5 ;  /* 0x00000002ff077819 */ /* 0x000fe40000011605 */
[----:B------:R-:W-:Y:S02]  /*74e0*/  SEL R5, RZ, 0x1, !P0 ;  /* 0x00000001ff057807 */ /* 0x000fe40004000000 */
[----:B------:R-:W-:Y:S01]  /*74f0*/  IADD3.X R17, R17, UR14, RZ, P1, !PT ;  /* 0x0000000e11117c10 */ /* 0x000fe20008ffe4ff */
[----:B------:R-:W-:Y:S01]  /*7500*/  IMAD R12, R7, -0xe, R12 ;  /* 0xfffffff2070c7824 */ /* 0x000fe200078e020c */
[----:B------:R-:W-:Y:S02]  /*7510*/  ISETP.GE.U32.AND P0, PT, R16, UR8, PT ;  /* 0x0000000810007c0c */ /* 0x000fe4000bf06070 */
[----:B------:R-:W-:-:S02]  /*7520*/  LOP3.LUT R0, R0, R5, RZ, 0x3c, !PT ;  /* 0x0000000500007212 */ /* 0x000fc400078e3cff */
[----:B------:R-:W-:Y:S02]  /*7530*/  ISETP.GE.U32.AND.EX P0, PT, R17, UR9, PT, P0 ;  /* 0x0000000911007c0c */ /* 0x000fe4000bf06100 */
[----:B------:R-:W-:Y:S02]  /*7540*/  @P2 LOP3.LUT R0, R0, 0x1, R7, 0x78, !PT ;  /* 0x0000000100002812 */ /* 0x000fe400078e7807 */
[----:B------:R-:W-:-:S09]  /*7550*/  PRMT R4, RZ, 0x7610, R4 ;  /* 0x00007610ff047816 */ /* 0x000fd20000000004 */
[----:B0-----:R-:W-:Y:S05]  /*7560*/  @P0 BRA `(.L_x_177) ;  /* 0x00000004004c0947 */ /* 0x001fea0003800000 */
[----:B------:R-:W0:Y:S01]  /*7570*/  S2R R14, SR_CTAID.X ;  /* 0x00000000000e7919 */ /* 0x000e220000002500 */
[----:B------:R-:W-:Y:S01]  /*7580*/  ULDC.64 UR8, c[0x0][0x628] ;  /* 0x00018a0000087ab9 */ /* 0x000fe20000000a00 */
[----:B------:R-:W1:Y:S01]  /*7590*/  LDC R15, c[0x0][0x144] ;  /* 0x00005100ff0f7b82 */ /* 0x000e620000000800 */
[----:B------:R-:W-:Y:S01]  /*75a0*/  ISETP.NE.U32.AND P0, PT, RZ, UR8, PT ;  /* 0x00000008ff007c0c */ /* 0x000fe2000bf05070 */
[----:B------:R-:W2:Y:S01]  /*75b0*/  S2R R11, SR_CTAID.Y ;  /* 0x00000000000b7919 */ /* 0x000ea20000002600 */
[----:B------:R-:W-:Y:S01]  /*75c0*/  ULDC UR10, c[0x0][0x150] ;  /* 0x00005400000a7ab9 */ /* 0x000fe20000000800 */
[----:B------:R-:W-:Y:S01]  /*75d0*/  ULDC UR11, c[0x0][0x630] ;  /* 0x00018c00000b7ab9 */ /* 0x000fe20000000800 */
[----:B------:R-:W-:Y:S01]  /*75e0*/  ISETP.NE.AND.EX P0, PT, RZ, UR9, PT, P0 ;  /* 0x00000009ff007c0c */ /* 0x000fe2000bf05300 */
[----:B------:R-:W-:Y:S01]  /*75f0*/  IMAD.MOV.U32 R4, RZ, RZ, R16 ;  /* 0x000000ffff047224 */ /* 0x000fe200078e0010 */
[----:B0-----:R-:W-:-:S05]  /*7600*/  I2FP.F32.U32 R5, R14 ;  /* 0x0000000e00057245 */ /* 0x001fca0000201000 */
[----:B------:R-:W-:Y:S01]  /*7610*/  FMUL R20, R5, UR10 ;  /* 0x0000000a05147c20 */ /* 0x000fe20008400000 */
[----:B------:R-:W-:-:S05]  /*7620*/  IMAD.MOV.U32 R5, RZ, RZ, R17 ;  /* 0x000000ffff057224 */ /* 0x000fca00078e0011 */
[----:B--2---:R-:W-:Y:S05]  /*7630*/  @!P0 BRA `(.L_x_178) ;  /* 0x0000000000288947 */ /* 0x004fea0003800000 */
[----:B------:R-:W-:Y:S02]  /*7640*/  ULDC UR10, c[0x0][0x634] ;  /* 0x00018d00000a7ab9 */ /* 0x000fe40000000800 */
[----:B------:R-:W-:-:S05]  /*7650*/  IADD3 R5, P0, R16, UR10, RZ ;  /* 0x0000000a10057c10 */ /* 0x000fca000ff1e0ff */
[----:B------:R-:W-:-:S04]  /*7660*/  IMAD.X R13, RZ, RZ, R17, P0 ;  /* 0x000000ffff0d7224 */ /* 0x000fc800000e0611 */
[----:B------:R-:W-:-:S04]  /*7670*/  IMAD.WIDE.U32 R6, R13, UR8, RZ ;  /* 0x000000080d067c25 */ /* 0x000fc8000f8e00ff */
[----:B------:R-:W-:-:S04]  /*7680*/  IMAD.WIDE.U32 R6, P0, R5, UR9, R6 ;  /* 0x0000000905067c25 */ /* 0x000fc8000f800006 */
[----:B------:R-:W-:-:S04]  /*7690*/  IMAD.WIDE.U32 R4, R5, UR8, RZ ;  /* 0x0000000805047c25 */ /* 0x000fc8000f8e00ff */
[----:B------:R-:W-:Y:S01]  /*76a0*/  IMAD.MOV.U32 R4, RZ, RZ, R7 ;  /* 0x000000ffff047224 */ /* 0x000fe200078e0007 */
[----:B------:R-:W-:Y:S01]  /*76b0*/  IADD3 RZ, P1, R5, R6, RZ ;  /* 0x0000000605ff7210 */ /* 0x000fe20007f3e0ff */
[----:B------:R-:W-:-:S04]  /*76c0*/  IMAD.X R5, RZ, RZ, RZ, P0 ;  /* 0x000000ffff057224 */ /* 0x000fc800000e06ff */
[----:B------:R-:W-:-:S08]  /*76d0*/  IMAD.WIDE.U32.X R4, R13, UR9, R4, P1 ;  /* 0x000000090d047c25 */ /* 0x000fd000088e0404 */
.L_x_178:
[--C-:B------:R-:W-:Y:S01]  /*76e0*/  SHF.R.U64 R13, R4, UR11, R5.reuse ;  /* 0x0000000b040d7c19 */ /* 0x100fe20008001205 */
[----:B------:R-:W0:Y:S01]  /*76f0*/  F2I.U32.TRUNC.NTZ R20, R20 ;  /* 0x0000001400147305 */ /* 0x000e22000020f000 */
[----:B------:R-:W-:Y:S01]  /*7700*/  SHF.R.U32.HI R4, RZ, UR11, R5 ;  /* 0x0000000bff047c19 */ /* 0x000fe20008011605 */
[----:B------:R-:W-:Y:S01]  /*7710*/  ULDC.64 UR8, c[0x0][0x620] ;  /* 0x0001880000087ab9 */ /* 0x000fe20000000a00 */
[----:B------:R-:W-:Y:S01]  /*7720*/  IADD3 R7, P0, RZ, -R13, RZ ;  /* 0x8000000dff077210 */ /* 0x000fe20007f1e0ff */
[----:B------:R-:W-:Y:S01]  /*7730*/  ULDC.64 UR10, c[0x0][0x640] ;  /* 0x00019000000a7ab9 */ /* 0x000fe20000000a00 */
[----:B------:R-:W2:Y:S03]  /*7740*/  LDC R22, c[0x0][0x148] ;  /* 0x00005200ff167b82 */ /* 0x000ea60000000800 */
[----:B------:R-:W-:Y:S01]  /*7750*/  IMAD.X R4, RZ, RZ, ~R4, P0 ;  /* 0x000000ffff047224 */ /* 0x000fe200000e0e04 */
[----:B------:R-:W-:-:S03]  /*7760*/  ISETP.NE.U32.AND P0, PT, RZ, UR10, PT ;  /* 0x0000000aff007c0c */ /* 0x000fc6000bf05070 */
[----:B------:R-:W-:Y:S01]  /*7770*/  IMAD R6, R4, UR8, RZ ;  /* 0x0000000804067c24 */ /* 0x000fe2000f8e02ff */
[----:B------:R-:W-:Y:S01]  /*7780*/  ISETP.NE.AND.EX P0, PT, RZ, UR11, PT, P0 ;  /* 0x0000000bff007c0c */ /* 0x000fe2000bf05300 */
[----:B------:R-:W-:Y:S01]  /*7790*/  IMAD.WIDE.U32 R4, R7, UR8, R16 ;  /* 0x0000000807047c25 */ /* 0x000fe2000f8e0010 */
[----:B------:R-:W-:-:S03]  /*77a0*/  ULDC UR8, c[0x0][0x618] ;  /* 0x0001860000087ab9 */ /* 0x000fc60000000800 */
[----:B------:R-:W-:Y:S01]  /*77b0*/  IMAD R7, R7, UR9, R6 ;  /* 0x0000000907077c24 */ /* 0x000fe2000f8e0206 */
[----:B------:R-:W-:Y:S01]  /*77c0*/  ULDC UR9, c[0x0][0x154] ;  /* 0x0000550000097ab9 */ /* 0x000fe20000000800 */
[----:B0-----:R-:W-:Y:S02]  /*77d0*/  IMAD.MOV R6, RZ, RZ, -R20 ;  /* 0x000000ffff067224 */ /* 0x001fe400078e0a14 */
[----:B------:R-:W-:Y:S02]  /*77e0*/  IMAD.IADD R5, R5, 0x1, R7 ;  /* 0x0000000105057824 */ /* 0x000fe400078e0207 */
[----:B-1----:R-:W-:Y:S01]  /*77f0*/  IMAD R14, R15, R6, R14 ;  /* 0x000000060f0e7224 */ /* 0x002fe200078e020e */
[----:B------:R-:W-:Y:S02]  /*7800*/  I2FP.F32.U32 R6, R11 ;  /* 0x0000000b00067245 */ /* 0x000fe40000201000 */
[--C-:B------:R-:W-:Y:S02]  /*7810*/  SHF.R.U64 R15, R4, UR8, R5.reuse ;  /* 0x00000008040f7c19 */ /* 0x100fe40008001205 */
[----:B------:R-:W-:Y:S01]  /*7820*/  SHF.R.U32.HI R4, RZ, UR8, R5 ;  /* 0x00000008ff047c19 */ /* 0x000fe20008011605 */
[----:B------:R-:W-:Y:S01]  /*7830*/  FMUL R6, R6, UR9 ;  /* 0x0000000906067c20 */ /* 0x000fe20008400000 */
[----:B------:R-:W-:-:S02]  /*7840*/  ULDC UR8, c[0x0][0x608] ;  /* 0x0001820000087ab9 */ /* 0x000fc40000000800 */
[--C-:B------:R-:W-:Y:S01]  /*7850*/  SHF.R.U64 R21, R15, UR8, R4.reuse ;  /* 0x000000080f157c19 */ /* 0x100fe20008001204 */
[----:B------:R0:W1:Y:S01]  /*7860*/  F2I.U32.TRUNC.NTZ R24, R6 ;  /* 0x0000000600187305 */ /* 0x000062000020f000 */
[----:B------:R-:W-:Y:S01]  /*7870*/  SHF.R.U32.HI R4, RZ, UR8, R4 ;  /* 0x00000008ff047c19 */ /* 0x000fe20008011604 */
[----:B------:R-:W-:-:S03]  /*7880*/  ULDC UR8, c[0x0][0x658] ;  /* 0x0001960000087ab9 */ /* 0x000fc60000000800 */
[--C-:B------:R-:W-:Y:S02]  /*7890*/  SHF.R.U64 R20, R21, UR8, R4.reuse ;  /* 0x0000000815147c19 */ /* 0x100fe40008001204 */
[----:B------:R-:W-:-:S03]  /*78a0*/  SHF.R.U32.HI R23, RZ, UR8, R4 ;  /* 0x00000008ff177c19 */ /* 0x000fc60008011604 */
[----:B------:R-:W-:Y:S02]  /*78b0*/  IMAD.MOV.U32 R4, RZ, RZ, R20 ;  /* 0x000000ffff047224 */ /* 0x000fe400078e0014 */
[----:B------:R-:W-:Y:S01]  /*78c0*/  IMAD.MOV.U32 R5, RZ, RZ, R23 ;  /* 0x000000ffff057224 */ /* 0x000fe200078e0017 */
[----:B0-----:R-:W-:Y:S06]  /*78d0*/  @!P0 BRA `(.L_x_179) ;  /* 0x0000000000288947 */ /* 0x001fec0003800000 */
        /* <DEDUP_REMOVED lines=10> */
.L_x_179:
[----:B------:R-:W-:Y:S01]  /*7980*/  ISETP.NE.AND P0, PT, R2, 0x1, PT ;  /* 0x000000010200780c */ /* 0x000fe20003f05270 */
[----:B------:R-:W-:Y:S01]  /*7990*/  ULDC UR8, c[0x0][0x648] ;  /* 0x0001920000087ab9 */ /* 0x000fe20000000800 */
[----:B-1----:R-:W-:Y:S01]  /*79a0*/  IMAD.MOV R24, RZ, RZ, -R24 ;  /* 0x000000ffff187224 */ /* 0x002fe200078e0a18 */
[----:B------:R-:W-:Y:S01]  /*79b0*/  SHF.R.U64 R4, R4, UR8, R5 ;  /* 0x0000000804047c19 */ /* 0x000fe20008001205 */
[----:B------:R-:W-:Y:S01]  /*79c0*/  ULDC UR8, c[0x0][0x638] ;  /* 0x00018e0000087ab9 */ /* 0x000fe20000000800 */
[----:B------:R-:W-:Y:S01]  /*79d0*/  LOP3.LUT R21, R21, UR7, RZ, 0xc0, !PT ;  /* 0x0000000715157c12 */ /* 0x000fe2000f8ec0ff */
[----:B------:R-:W-:Y:S02]  /*79e0*/  ULDC UR9, c[0x0][0x610] ;  /* 0x0001840000097ab9 */ /* 0x000fe40000000800 */
[----:B------:R-:W-:Y:S02]  /*79f0*/  IMAD.MOV R5, RZ, RZ, -R4 ;  /* 0x000000ffff057224 */ /* 0x000fe400078e0a04 */
[----:B------:R-:W-:-:S02]  /*7a00*/  IMAD R21, R4, UR5, R21 ;  /* 0x0000000504157c24 */ /* 0x000fc4000f8e0215 */
[----:B------:R-:W-:Y:S01]  /*7a10*/  IMAD R20, R5, UR8, R20 ;  /* 0x0000000805147c24 */ /* 0x000fe2000f8e0214 */
[----:B------:R-:W-:Y:S01]  /*7a20*/  ULDC UR8, c[0x0][0x600] ;  /* 0x0001800000087ab9 */ /* 0x000fe20000000800 */
[----:B--2---:R-:W-:Y:S01]  /*7a30*/  @P0 IMAD R14, R22, R24, R11 ;  /* 0x00000018160e0224 */ /* 0x004fe200078e020b */
[----:B------:R-:W-:Y:S01]  /*7a40*/  LOP3.LUT R11, R15, UR4, RZ, 0xc0, !PT ;  /* 0x000000040f0b7c12 */ /* 0x000fe2000f8ec0ff */
[----:B------:R-:W-:Y:S02]  /*7a50*/  IMAD.MOV.U32 R4, RZ, RZ, 0x1 ;  /* 0x00000001ff047424 */ /* 0x000fe400078e00ff */
[----:B------:R-:W-:Y:S02]  /*7a60*/  IMAD R14, R21, UR9, R14 ;  /* 0x00000009150e7c24 */ /* 0x000fe4000f8e020e */
[----:B------:R-:W-:-:S05]  /*7a70*/  IMAD R11, R20, UR8, R11 ;  /* 0x00000008140b7c24 */ /* 0x000fca000f8e020b */
[----:B------:R-:W-:Y:S02]  /*7a80*/  SEL R20, R11, R14, !P0 ;  /* 0x0000000e0b147207 */ /* 0x000fe40004000000 */
[----:B------:R-:W-:-:S07]  /*7a90*/  SEL R11, R14, R11, !P0 ;  /* 0x0000000b0e0b7207 */ /* 0x000fce0004000000 */
.L_x_177:
[----:B------:R-:W-:Y:S05]  /*7aa0*/  BSYNC B1 ;  /* 0x0000000000017941 */ /* 0x000fea0003800000 */
.L_x_176:
[----:B------:R-:W-:-:S13]  /*7ab0*/  LOP3.LUT P0, RZ, R4, 0xff, RZ, 0xc0, !PT ;  /* 0x000000ff04ff7812 */ /* 0x000fda000780c0ff */
[----:B------:R-:W-:Y:S05]  /*7ac0*/  @P0 BRA `(.L_x_180) ;  /* 0xfffffff400300947 */ /* 0x000fea000383ffff */
[----:B------:R-:W-:Y:S05]  /*7ad0*/  BSYNC B0 ;  /* 0x0000000000007941 */ /* 0x000fea0003800000 */
.L_x_169:
[----:B------:R-:W-:-:S03]  /*7ae0*/  UMOV UR8, 0xffffffff ;  /* 0xffffffff00087882 */ /* 0x000fc60000000000 */
[----:B------:R-:W-:Y:S05]  /*7af0*/  BRA.DIV UR8, `(.L_x_181) ;  /* 0x0000000a087c7947 */ /* 0x000fea000b800000 */
[----:B------:R-:W-:-:S13]  /*7b00*/  ELECT P6, URZ, PT ;  /* 0x00000000003f782f */ /* 0x000fda00038c0000 */
.L_x_205:
[----:B------:R-:W-:Y:S04]  /*7b10*/  BSSY B0, `(.L_x_182) ;  /* 0x0000085000007945 */ /* 0x000fe80003800000 */
[----:B------:R-:W-:Y:S05]  /*7b20*/  @!P6 BRA `(.L_x_183) ;  /* 0x00000008000ce947 */ /* 0x000fea0003800000 */
[----:B------:R-:W-:-:S04]  /*7b30*/  LOP3.LUT R19, R19, 0x2, RZ, 0xfc, !PT ;  /* 0x0000000213137812 */ /* 0x000fc800078efcff */
[----:B------:R-:W-:-:S13]  /*7b40*/  ISETP.NE.AND P0, PT, R19, 0x3, PT ;  /* 0x000000031300780c */ /* 0x000fda0003f05270 */
[----:B------:R-:W-:Y:S05]  /*7b50*/  @!P0 BRA `(.L_x_184) ;  /* 0x0000000000048947 */ /* 0x000fea0003800000 */
[----:B------:R-:W-:Y:S01]  /*7b60*/  BPT.TRAP 0x1 ;  /* 0x000000040000795c */ /* 0x000fe20000300000 */
.L_x_184:
[----:B------:R-:W0:Y:S01]  /*7b70*/  S2R R3, SR_CgaCtaId ;  /* 0x0000000000037919 */ /* 0x000e220000008800 */
[----:B------:R-:W-:-:S04]  /*7b80*/  MOV R2, 0x400 ;  /* 0x0000040000027802 */ /* 0x000fc80000000f00 */
[----:B0-----:R-:W-:Y:S02]  /*7b90*/  LEA R3, R3, R2, 0x18 ;  /* 0x0000000203037211 */ /* 0x001fe400078ec0ff */
[----:B------:R-:W-:-:S03]  /*7ba0*/  SHF.L.U32 R2, R0, 0x1f, RZ ;  /* 0x0000001f00027819 */ /* 0x000fc600000006ff */
[----:B------:R-:W-:-:S04]  /*7bb0*/  VIADD R3, R3, 0x70 ;  /* 0x0000007003037836 */ /* 0x000fc80000000000 */
[C---:B------:R-:W-:Y:S02]  /*7bc0*/  IMAD R7, R12.reuse, 0x8, R3 ;  /* 0x000000080c077824 */ /* 0x040fe400078e0203 */
[----:B------:R-:W-:Y:S02]  /*7bd0*/  VIADD R12, R12, 0x1 ;  /* 0x000000010c0c7836 */ /* 0x000fe40000000000 */
[----:B------:R-:W0:Y:S03]  /*7be0*/  SYNCS.PHASECHK.TRANS64.TRYWAIT P0, [R7+URZ], R2 ;  /* 0x00000002070075a7 */ /* 0x000e26000800017f */
[----:B------:R-:W-:-:S04]  /*7bf0*/  ISETP.NE.AND P1, PT, R12, 0xe, PT ;  /* 0x0000000e0c00780c */ /* 0x000fc80003f25270 */
[----:B------:R-:W-:Y:S02]  /*7c00*/  SEL R5, RZ, 0x1, P1 ;  /* 0x00000001ff057807 */ /* 0x000fe40000800000 */
[----:B------:R-:W-:Y:S02]  /*7c10*/  SEL R12, R12, RZ, P1 ;  /* 0x000000ff0c0c7207 */ /* 0x000fe40000800000 */
[----:B------:R-:W-:-:S03]  /*7c20*/  LOP3.LUT R5, R0, R5, RZ, 0x3c, !PT ;  /* 0x0000000500057212 */ /* 0x000fc600078e3cff */
[----:B------:R-:W-:Y:S01]  /*7c30*/  IMAD R9, R12, 0x8, R3 ;  /* 0x000000080c097824 */ /* 0x000fe200078e0203 */
[----:B------:R-:W-:Y:S01]  /*7c40*/  SHF.L.U32 R4, R5, 0x1f, RZ ;  /* 0x0000001f05047819 */ /* 0x000fe200000006ff */
[----:B0-----:R-:W-:Y:S06]  /*7c50*/  @!P0 BRA `(.L_x_185) ;  /* 0x0000000800448947 */ /* 0x001fec0003800000 */
.L_x_206:
[----:B------:R-:W1:Y:S01]  /*7c60*/  SYNCS.PHASECHK.TRANS64.TRYWAIT P0, [R9+URZ], R4 ;  /* 0x00000004090075a7 */ /* 0x000e62000800017f */
[----:B------:R-:W-:-:S05]  /*7c70*/  VIADD R0, R12, 0x1 ;  /* 0x000000010c007836 */ /* 0x000fca0000000000 */
[----:B------:R-:W-:-:S04]  /*7c80*/  ISETP.NE.AND P1, PT, R0, 0xe, PT ;  /* 0x0000000e0000780c */ /* 0x000fc80003f25270 */
[----:B0-----:R-:W-:Y:S02]  /*7c90*/  SEL R2, RZ, 0x1, P1 ;  /* 0x00000001ff027807 */ /* 0x001fe40000800000 */
[----:B------:R-:W-:Y:S02]  /*7ca0*/  SEL R0, R0, RZ, P1 ;  /* 0x000000ff00007207 */ /* 0x000fe40000800000 */
[----:B------:R-:W-:-:S03]  /*7cb0*/  LOP3.LUT R7, R5, R2, RZ, 0x3c, !PT ;  /* 0x0000000205077212 */ /* 0x000fc600078e3cff */
[----:B------:R-:W-:Y:S01]  /*7cc0*/  IMAD R6, R0, 0x8, R3 ;  /* 0x0000000800067824 */ /* 0x000fe200078e0203 */
[----:B------:R-:W-:Y:S01]  /*7cd0*/  SHF.L.U32 R5, R7, 0x1f, RZ ;  /* 0x0000001f07057819 */ /* 0x000fe200000006ff */
[----:B-1----:R-:W-:Y:S06]  /*7ce0*/  @!P0 BRA `(.L_x_186) ;  /* 0x0000000800348947 */ /* 0x002fec0003800000 */
.L_x_207:
[----:B------:R-:W1:Y:S01]  /*7cf0*/  SYNCS.PHASECHK.TRANS64.TRYWAIT P0, [R6+URZ], R5 ;  /* 0x00000005060075a7 */ /* 0x000e62000800017f */
[----:B------:R-:W-:-:S05]  /*7d00*/  VIADD R0, R0, 0x1 ;  /* 0x0000000100007836 */ /* 0x000fca0000000000 */
[----:B------:R-:W-:-:S04]  /*7d10*/  ISETP.NE.AND P1, PT, R0, 0xe, PT ;  /* 0x0000000e0000780c */ /* 0x000fc80003f25270 */
[----:B------:R-:W-:Y:S02]  /*7d20*/  SEL R2, RZ, 0x1, P1 ;  /* 0x00000001ff027807 */ /* 0x000fe40000800000 */
[----:B------:R-:W-:Y:S02]  /*7d30*/  SEL R0, R0, RZ, P1 ;  /* 0x000000ff00007207 */ /* 0x000fe40000800000 */
[----:B------:R-:W-:-:S03]  /*7d40*/  LOP3.LUT R7, R7, R2, RZ, 0x3c, !PT ;  /* 0x0000000207077212 */ /* 0x000fc600078e3cff */
[----:B0-----:R-:W-:Y:S01]  /*7d50*/  IMAD R9, R0, 0x8, R3 ;  /* 0x0000000800097824 */ /* 0x001fe200078e0203 */
[----:B------:R-:W-:Y:S01]  /*7d60*/  SHF.L.U32 R4, R7, 0x1f, RZ ;  /* 0x0000001f07047819 */ /* 0x000fe200000006ff */
[----:B-1----:R-:W-:Y:S06]  /*7d70*/  @!P0 BRA `(.L_x_187) ;  /* 0x0000000800248947 */ /* 0x002fec0003800000 */
.L_x_208:
        /* <DEDUP_REMOVED lines=9> */
.L_x_209:
        /* <DEDUP_REMOVED lines=9> */
.L_x_210:
        /* <DEDUP_REMOVED lines=9> */
.L_x_211:
        /* <DEDUP_REMOVED lines=9> */
.L_x_212:
        /* <DEDUP_REMOVED lines=9> */
.L_x_213:
        /* <DEDUP_REMOVED lines=9> */
.L_x_214:
        /* <DEDUP_REMOVED lines=9> */
.L_x_215:
        /* <DEDUP_REMOVED lines=9> */
.L_x_216:
        /* <DEDUP_REMOVED lines=9> */
.L_x_217:
[----:B------:R-:W1:Y:S01]  /*8290*/  SYNCS.PHASECHK.TRANS64.TRYWAIT P0, [R6+URZ], R5 ;  /* 0x00000005060075a7 */ /* 0x000e62000800017f */
[----:B------:R-:W-:-:S05]  /*82a0*/  VIADD R0, R0, 0x1 ;  /* 0x0000000100007836 */ /* 0x000fca0000000000 */
[----:B------:R-:W-:-:S04]  /*82b0*/  ISETP.NE.AND P1, PT, R0, 0xe, PT ;  /* 0x0000000e0000780c */ /* 0x000fc80003f25270 */
[----:B------:R-:W-:Y:S02]  /*82c0*/  SEL R2, RZ, 0x1, P1 ;  /* 0x00000001ff027807 */ /* 0x000fe40000800000 */
[----:B------:R-:W-:Y:S02]  /*82d0*/  SEL R0, R0, RZ, P1 ;  /* 0x000000ff00007207 */ /* 0x000fe40000800000 */
[----:B------:R-:W-:Y:S01]  /*82e0*/  LOP3.LUT R2, R7, R2, RZ, 0x3c, !PT ;  /* 0x0000000207027212 */ /* 0x000fe200078e3cff */
[----:B-1----:R-:W-:Y:S06]  /*82f0*/  @!P0 BRA `(.L_x_197) ;  /* 0x00000004008c8947 */ /* 0x002fec0003800000 */
.L_x_218:
[----:B------:R-:W-:Y:S01]  /*8300*/  IMAD R3, R0, 0x8, R3 ;  /* 0x0000000800037824 */ /* 0x000fe200078e0203 */
[----:B------:R-:W-:-:S07]  /*8310*/  SHF.L.U32 R0, R2, 0x1f, RZ ;  /* 0x0000001f02007819 */ /* 0x000fce00000006ff */
.L_x_198:
[----:B--2---:R2:W3:Y:S02]  /*8320*/  SYNCS.PHASECHK.TRANS64.TRYWAIT P0, [R3+URZ], R0 ;  /* 0x00000000030075a7 */ /* 0x0044e4000800017f */
[----:B---3--:R-:W-:Y:S05]  /*8330*/  @!P0 NANOSLEEP.SYNCS 0x989680 ;  /* 0x009896800000895d */ /* 0x008fea0003900000 */
[----:B------:R-:W3:Y:S02]  /*8340*/  @!P0 SYNCS.PHASECHK.TRANS64 P0, [R3+URZ], R0 ;  /* 0x00000000030085a7 */ /* 0x000ee4000800007f */
[----:B---3--:R-:W-:Y:S05]  /*8350*/  @!P0 BRA `(.L_x_198) ;  /* 0xfffffffc00f08947 */ /* 0x008fea000383ffff */
.L_x_183:
[----:B------:R-:W-:Y:S05]  /*8360*/  BSYNC B0 ;  /* 0x0000000000007941 */ /* 0x000fea0003800000 */
.L_x_182:
[----:B------:R-:W-:Y:S05]  /*8370*/  EXIT ;  /* 0x000000000000794d */ /* 0x000fea0003800000 */
.L_x_22:
[----:B---3--:R3:W4:Y:S02]  /*8380*/  SYNCS.PHASECHK.TRANS64.TRYWAIT P1, [R3+URZ], R0 ;  /* 0x00000000030075a7 */ /* 0x008724000802017f */
[----:B----4-:R-:W-:Y:S05]  /*8390*/  @!P1 NANOSLEEP.SYNCS 0x989680 ;  /* 0x009896800000995d */ /* 0x010fea0003900000 */
[----:B------:R-:W4:Y:S02]  /*83a0*/  @!P1 SYNCS.PHASECHK.TRANS64 P1, [R3+URZ], R0 ;  /* 0x00000000030095a7 */ /* 0x000f24000802007f */
[----:B----4-:R-:W-:Y:S05]  /*83b0*/  @!P1 BRA `(.L_x_22) ;  /* 0xfffffffc00f09947 */ /* 0x010fea000383ffff */
[----:B------:R-:W-:Y:S05]  /*83c0*/  BRA `(.L_x_21) ;  /* 0xffffff9000ac7947 */ /* 0x000fea000383ffff */
.L_x_27:
[----:B-1----:R1:W2:Y:S02]  /*83d0*/  SYNCS.PHASECHK.TRANS64.TRYWAIT P1, [R5+URZ], R4 ;  /* 0x00000004050075a7 */ /* 0x0022a4000802017f */
[----:B--2---:R-:W-:Y:S05]  /*83e0*/  @!P1 NANOSLEEP.SYNCS 0x989680 ;  /* 0x009896800000995d */ /* 0x004fea0003900000 */
[----:B------:R-:W2:Y:S02]  /*83f0*/  @!P1 SYNCS.PHASECHK.TRANS64 P1, [R5+URZ], R4 ;  /* 0x00000004050095a7 */ /* 0x000ea4000802007f */
[----:B--2---:R-:W-:Y:S05]  /*8400*/  @!P1 BRA `(.L_x_27) ;  /* 0xfffffffc00f09947 */ /* 0x004fea000383ffff */
[----:B------:R-:W-:Y:S05]  /*8410*/  BRA `(.L_x_26) ;  /* 0xffffff94005c7947 */ /* 0x000fea000383ffff */
.L_x_170:
[----:B------:R-:W-:Y:S01]  /*8420*/  BSSY B1, `(.L_x_199) ;  /* 0x0000006000017945 */ /* 0x000fe20003800000 */
[----:B------:R-:W-:-:S07]  /*8430*/  IMAD.MOV.U32 R15, RZ, RZ, -0x1 ;  /* 0xffffffffff0f7424 */ /* 0x000fce00078e00ff */
[----:B------:R-:W-:Y:S05]  /*8440*/  WARPSYNC.COLLECTIVE R15, `(.L_x_200) ;  /* 0x000000000f0c7348 */ /* 0x000fea0003c00000 */
[----:B------:R-:W-:Y:S02]  /*8450*/  ELECT P6, UR62, PT ;  /* 0x00000000003e782f */ /* 0x000fe400038c0000 */
[----:B------:R-:W-:Y:S01]  /*8460*/  MOV R14, UR62 ;  /* 0x0000003e000e7c02 */ /* 0x000fe20008000f00 */
[----:B------:R-:W-:Y:S10]  /*8470*/  ENDCOLLECTIVE ;  /* 0x000000000000791b */ /* 0x000ff40003800000 */
.L_x_200:
[----:B------:R-:W-:Y:S05]  /*8480*/  BSYNC B1 ;  /* 0x0000000000017941 */ /* 0x000fea0003800000 */
.L_x_199:
[----:B------:R-:W-:Y:S05]  /*8490*/  BRA `(.L_x_201) ;  /* 0xffffffe800c87947 */ /* 0x000fea000383ffff */
.L_x_173:
[----:B0-----:R0:W1:Y:S02]  /*84a0*/  SYNCS.PHASECHK.TRANS64.TRYWAIT P0, [R14+URZ+0x70], R7 ;  /* 0x000070070e0075a7 */ /* 0x001064000800017f */
[----:B-1----:R-:W-:Y:S05]  /*84b0*/  @!P0 NANOSLEEP.SYNCS 0x989680 ;  /* 0x009896800000895d */ /* 0x002fea0003900000 */
[----:B------:R-:W1:Y:S02]  /*84c0*/  @!P0 SYNCS.PHASECHK.TRANS64 P0, [R14+URZ+0x70], R7 ;  /* 0x000070070e0085a7 */ /* 0x000e64000800007f */
[----:B-1----:R-:W-:Y:S05]  /*84d0*/  @!P0 BRA `(.L_x_173) ;  /* 0xfffffffc00f08947 */ /* 0x002fea000383ffff */
[----:B------:R-:W-:Y:S05]  /*84e0*/  BRA `(.L_x_202) ;  /* 0xffffffec00047947 */ /* 0x000fea000383ffff */
.L_x_181:
[----:B------:R-:W-:Y:S01]  /*84f0*/  BSSY B0, `(.L_x_203) ;  /* 0x0000006000007945 */ /* 0x000fe20003800000 */
[----:B------:R-:W-:-:S07]  /*8500*/  IMAD.MOV.U32 R15, RZ, RZ, -0x1 ;  /* 0xffffffffff0f7424 */ /* 0x000fce00078e00ff */
[----:B------:R-:W-:Y:S05]  /*8510*/  WARPSYNC.COLLECTIVE R15, `(.L_x_204) ;  /* 0x000000000f0c7348 */ /* 0x000fea0003c00000 */
[----:B------:R-:W-:Y:S02]  /*8520*/  ELECT P6, UR62, PT ;  /* 0x00000000003e782f */ /* 0x000fe400038c0000 */
[----:B------:R-:W-:Y:S01]  /*8530*/  MOV R14, UR62 ;  /* 0x0000003e000e7c02 */ /* 0x000fe20008000f00 */
[----:B------:R-:W-:Y:S10]  /*8540*/  ENDCOLLECTIVE ;  /* 0x000000000000791b */ /* 0x000ff40003800000 */
.L_x_204:
[----:B------:R-:W-:Y:S05]  /*8550*/  BSYNC B0 ;  /* 0x0000000000007941 */ /* 0x000fea0003800000 */
.L_x_203:
[----:B------:R-:W-:Y:S05]  /*8560*/  BRA `(.L_x_205) ;  /* 0xfffffff400687947 */ /* 0x000fea000383ffff */
.L_x_185:
[----:B0-----:R0:W1:Y:S02]  /*8570*/  SYNCS.PHASECHK.TRANS64.TRYWAIT P0, [R7+URZ], R2 ;  /* 0x00000002070075a7 */ /* 0x001064000800017f */
[----:B-1----:R-:W-:Y:S05]  /*8580*/  @!P0 NANOSLEEP.SYNCS 0x989680 ;  /* 0x009896800000895d */ /* 0x002fea0003900000 */
[----:B------:R-:W1:Y:S02]  /*8590*/  @!P0 SYNCS.PHASECHK.TRANS64 P0, [R7+URZ], R2 ;  /* 0x00000002070085a7 */ /* 0x000e64000800007f */
[----:B-1----:R-:W-:Y:S05]  /*85a0*/  @!P0 BRA `(.L_x_185) ;  /* 0xfffffffc00f08947 */ /* 0x002fea000383ffff */
[----:B------:R-:W-:Y:S05]  /*85b0*/  BRA `(.L_x_206) ;  /* 0xfffffff400a87947 */ /* 0x000fea000383ffff */
.L_x_186:
[----:B0-----:R0:W1:Y:S02]  /*85c0*/  SYNCS.PHASECHK.TRANS64.TRYWAIT P0, [R9+URZ], R4 ;  /* 0x00000004090075a7 */ /* 0x001064000800017f */
[----:B-1----:R-:W-:Y:S05]  /*85d0*/  @!P0 NANOSLEEP.SYNCS 0x989680 ;  /* 0x009896800000895d */ /* 0x002fea0003900000 */
[----:B------:R-:W1:Y:S02]  /*85e0*/  @!P0 SYNCS.PHASECHK.TRANS64 P0, [R9+URZ], R4 ;  /* 0x00000004090085a7 */ /* 0x000e64000800007f */
[----:B-1----:R-:W-:Y:S05]  /*85f0*/  @!P0 BRA `(.L_x_186) ;  /* 0xfffffffc00f08947 */ /* 0x002fea000383ffff */
[----:B------:R-:W-:Y:S05]  /*8600*/  BRA `(.L_x_207) ;  /* 0xfffffff400b87947 */ /* 0x000fea000383ffff */
.L_x_187:
[----:B0-----:R0:W1:Y:S02]  /*8610*/  SYNCS.PHASECHK.TRANS64.TRYWAIT P0, [R6+URZ], R5 ;  /* 0x00000005060075a7 */ /* 0x001064000800017f */
[----:B-1----:R-:W-:Y:S05]  /*8620*/  @!P0 NANOSLEEP.SYNCS 0x989680 ;  /* 0x009896800000895d */ /* 0x002fea0003900000 */
[----:B------:R-:W1:Y:S02]  /*8630*/  @!P0 SYNCS.PHASECHK.TRANS64 P0, [R6+URZ], R5 ;  /* 0x00000005060085a7 */ /* 0x000e64000800007f */
[----:B-1----:R-:W-:Y:S05]  /*8640*/  @!P0 BRA `(.L_x_187) ;  /* 0xfffffffc00f08947 */ /* 0x002fea000383ffff */
[----:B------:R-:W-:Y:S05]  /*8650*/  BRA `(.L_x_208) ;  /* 0xfffffff400c87947 */ /* 0x000fea000383ffff */
.L_x_188:
[----:B0-----:R0:W1:Y:S02]  /*8660*/  SYNCS.PHASECHK.TRANS64.TRYWAIT P0, [R9+URZ], R4 ;  /* 0x00000004090075a7 */ /* 0x001064000800017f */
[----:B-1----:R-:W-:Y:S05]  /*8670*/  @!P0 NANOSLEEP.SYNCS 0x989680 ;  /* 0x009896800000895d */ /* 0x002fea0003900000 */
[----:B------:R-:W1:Y:S02]  /*8680*/  @!P0 SYNCS.PHASECHK.TRANS64 P0, [R9+URZ], R4 ;  /* 0x00000004090085a7 */ /* 0x000e64000800007f */
[----:B-1----:R-:W-:Y:S05]  /*8690*/  @!P0 BRA `(.L_x_188) ;  /* 0xfffffffc00f08947 */ /* 0x002fea000383ffff */
[----:B------:R-:W-:Y:S05]  /*86a0*/  BRA `(.L_x_209) ;  /* 0xfffffff400d87947 */ /* 0x000fea000383ffff */
.L_x_189:
[----:B0-----:R0:W1:Y:S02]  /*86b0*/  SYNCS.PHASECHK.TRANS64.TRYWAIT P0, [R6+URZ], R5 ;  /* 0x00000005060075a7 */ /* 0x001064000800017f */
[----:B-1----:R-:W-:Y:S05]  /*86c0*/  @!P0 NANOSLEEP.SYNCS 0x989680 ;  /* 0x009896800000895d */ /* 0x002fea0003900000 */
[----:B------:R-:W1:Y:S02]  /*86d0*/  @!P0 SYNCS.PHASECHK.TRANS64 P0, [R6+URZ], R5 ;  /* 0x00000005060085a7 */ /* 0x000e64000800007f */
[----:B-1----:R-:W-:Y:S05]  /*86e0*/  @!P0 BRA `(.L_x_189) ;  /* 0xfffffffc00f08947 */ /* 0x002fea000383ffff */
[----:B------:R-:W-:Y:S05]  /*86f0*/  BRA `(.L_x_210) ;  /* 0xfffffff400e87947 */ /* 0x000fea000383ffff */
.L_x_190:
[----:B0-----:R0:W1:Y:S02]  /*8700*/  SYNCS.PHASECHK.TRANS64.TRYWAIT P0, [R9+URZ], R4 ;  /* 0x00000004090075a7 */ /* 0x001064000800017f */
[----:B-1----:R-:W-:Y:S05]  /*8710*/  @!P0 NANOSLEEP.SYNCS 0x989680 ;  /* 0x009896800000895d */ /* 0x002fea0003900000 */
[----:B------:R-:W1:Y:S02]  /*8720*/  @!P0 SYNCS.PHASECHK.TRANS64 P0, [R9+URZ], R4 ;  /* 0x00000004090085a7 */ /* 0x000e64000800007f */
[----:B-1----:R-:W-:Y:S05]  /*8730*/  @!P0 BRA `(.L_x_190) ;  /* 0xfffffffc00f08947 */ /* 0x002fea000383ffff */
[----:B------:R-:W-:Y:S05]  /*8740*/  BRA `(.L_x_211) ;  /* 0xfffffff400f87947 */ /* 0x000fea000383ffff */
.L_x_191:
[----:B0-----:R0:W1:Y:S02]  /*8750*/  SYNCS.PHASECHK.TRANS64.TRYWAIT P0, [R6+URZ], R5 ;  /* 0x00000005060075a7 */ /* 0x001064000800017f */
[----:B-1----:R-:W-:Y:S05]  /*8760*/  @!P0 NANOSLEEP.SYNCS 0x989680 ;  /* 0x009896800000895d */ /* 0x002fea0003900000 */
[----:B------:R-:W1:Y:S02]  /*8770*/  @!P0 SYNCS.PHASECHK.TRANS64 P0, [R6+URZ], R5 ;  /* 0x00000005060085a7 */ /* 0x000e64000800007f */
[----:B-1----:R-:W-:Y:S05]  /*8780*/  @!P0 BRA `(.L_x_191) ;  /* 0xfffffffc00f08947 */ /* 0x002fea000383ffff */
[----:B------:R-:W-:Y:S05]  /*8790*/  BRA `(.L_x_212) ;  /* 0xfffffff800087947 */ /* 0x000fea000383ffff */
.L_x_192:
[----:B0-----:R0:W1:Y:S02]  /*87a0*/  SYNCS.PHASECHK.TRANS64.TRYWAIT P0, [R9+URZ], R4 ;  /* 0x00000004090075a7 */ /* 0x001064000800017f */
[----:B-1----:R-:W-:Y:S05]  /*87b0*/  @!P0 NANOSLEEP.SYNCS 0x989680 ;  /* 0x009896800000895d */ /* 0x002fea0003900000 */
[----:B------:R-:W1:Y:S02]  /*87c0*/  @!P0 SYNCS.PHASECHK.TRANS64 P0, [R9+URZ], R4 ;  /* 0x00000004090085a7 */ /* 0x000e64000800007f */
[----:B-1----:R-:W-:Y:S05]  /*87d0*/  @!P0 BRA `(.L_x_192) ;  /* 0xfffffffc00f08947 */ /* 0x002fea000383ffff */
[----:B------:R-:W-:Y:S05]  /*87e0*/  BRA `(.L_x_213) ;  /* 0xfffffff800187947 */ /* 0x000fea000383ffff */
.L_x_193:
[----:B0-----:R0:W1:Y:S02]  /*87f0*/  SYNCS.PHASECHK.TRANS64.TRYWAIT P0, [R6+URZ], R5 ;  /* 0x00000005060075a7 */ /* 0x001064000800017f */
[----:B-1----:R-:W-:Y:S05]  /*8800*/  @!P0 NANOSLEEP.SYNCS 0x989680 ;  /* 0x009896800000895d */ /* 0x002fea0003900000 */
[----:B------:R-:W1:Y:S02]  /*8810*/  @!P0 SYNCS.PHASECHK.TRANS64 P0, [R6+URZ], R5 ;  /* 0x00000005060085a7 */ /* 0x000e64000800007f */
[----:B-1----:R-:W-:Y:S05]  /*8820*/  @!P0 BRA `(.L_x_193) ;  /* 0xfffffffc00f08947 */ /* 0x002fea000383ffff */
[----:B------:R-:W-:Y:S05]  /*8830*/  BRA `(.L_x_214) ;  /* 0xfffffff800287947 */ /* 0x000fea000383ffff */
.L_x_194:
[----:B0-----:R0:W1:Y:S02]  /*8840*/  SYNCS.PHASECHK.TRANS64.TRYWAIT P0, [R9+URZ], R4 ;  /* 0x00000004090075a7 */ /* 0x001064000800017f */
[----:B-1----:R-:W-:Y:S05]  /*8850*/  @!P0 NANOSLEEP.SYNCS 0x989680 ;  /* 0x009896800000895d */ /* 0x002fea0003900000 */
[----:B------:R-:W1:Y:S02]  /*8860*/  @!P0 SYNCS.PHASECHK.TRANS64 P0, [R9+URZ], R4 ;  /* 0x00000004090085a7 */ /* 0x000e64000800007f */
[----:B-1----:R-:W-:Y:S05]  /*8870*/  @!P0 BRA `(.L_x_194) ;  /* 0xfffffffc00f08947 */ /* 0x002fea000383ffff */
[----:B------:R-:W-:Y:S05]  /*8880*/  BRA `(.L_x_215) ;  /* 0xfffffff800387947 */ /* 0x000fea000383ffff */
.L_x_195:
[----:B0-----:R0:W1:Y:S02]  /*8890*/  SYNCS.PHASECHK.TRANS64.TRYWAIT P0, [R6+URZ], R5 ;  /* 0x00000005060075a7 */ /* 0x001064000800017f */
[----:B-1----:R-:W-:Y:S05]  /*88a0*/  @!P0 NANOSLEEP.SYNCS 0x989680 ;  /* 0x009896800000895d */ /* 0x002fea0003900000 */
[----:B------:R-:W1:Y:S02]  /*88b0*/  @!P0 SYNCS.PHASECHK.TRANS64 P0, [R6+URZ], R5 ;  /* 0x00000005060085a7 */ /* 0x000e64000800007f */
[----:B-1----:R-:W-:Y:S05]  /*88c0*/  @!P0 BRA `(.L_x_195) ;  /* 0xfffffffc00f08947 */ /* 0x002fea000383ffff */
[----:B------:R-:W-:Y:S05]  /*88d0*/  BRA `(.L_x_216) ;  /* 0xfffffff800487947 */ /* 0x000fea000383ffff */
.L_x_196:
[----:B0-----:R0:W1:Y:S02]  /*88e0*/  SYNCS.PHASECHK.TRANS64.TRYWAIT P0, [R9+URZ], R4 ;  /* 0x00000004090075a7 */ /* 0x001064000800017f */
[----:B-1----:R-:W-:Y:S05]  /*88f0*/  @!P0 NANOSLEEP.SYNCS 0x989680 ;  /* 0x009896800000895d */ /* 0x002fea0003900000 */
[----:B------:R-:W1:Y:S02]  /*8900*/  @!P0 SYNCS.PHASECHK.TRANS64 P0, [R9+URZ], R4 ;  /* 0x00000004090085a7 */ /* 0x000e64000800007f */
[----:B-1----:R-:W-:Y:S05]  /*8910*/  @!P0 BRA `(.L_x_196) ;  /* 0xfffffffc00f08947 */ /* 0x002fea000383ffff */
[----:B------:R-:W-:Y:S05]  /*8920*/  BRA `(.L_x_217) ;  /* 0xfffffff800587947 */ /* 0x000fea000383ffff */
.L_x_197:
[----:B-1----:R1:W2:Y:S02]  /*8930*/  SYNCS.PHASECHK.TRANS64.TRYWAIT P0, [R6+URZ], R5 ;  /* 0x00000005060075a7 */ /* 0x0022a4000800017f */
[----:B--2---:R-:W-:Y:S05]  /*8940*/  @!P0 NANOSLEEP.SYNCS 0x989680 ;  /* 0x009896800000895d */ /* 0x004fea0003900000 */
[----:B------:R-:W2:Y:S02]  /*8950*/  @!P0 SYNCS.PHASECHK.TRANS64 P0, [R6+URZ], R5 ;  /* 0x00000005060085a7 */ /* 0x000ea4000800007f */
[----:B--2---:R-:W-:Y:S05]  /*8960*/  @!P0 BRA `(.L_x_197) ;  /* 0xfffffffc00f08947 */ /* 0x004fea000383ffff */
[----:B------:R-:W-:Y:S05]  /*8970*/  BRA `(.L_x_218) ;  /* 0xfffffff800607947 */ /* 0x000fea000383ffff */
.L_x_219:
[----:B------:R-:W-:-:S00]  /*8980*/  BRA `(.L_x_219) ;  /* 0xfffffffc00fc7947 */ /* 0x000fc0000383ffff */
[----:B------:R-:W-:-:S00]  /*8990*/  NOP ;  /* 0x0000000000007918 */ /* 0x000fc00000000000 */
        /* <DEDUP_REMOVED lines=14> */
.L_x_220:


//--------------------- .nv.global.init           --------------------------
	.section	.nv.global.init,"aw",@progbits
.nv.global.init:
	.type		$str$22,@object
	.size		$str$22,($str$23 - $str$22)
$str$22:
        /*0000*/ 	.byte	0x6b, 0x5f, 0x74, 0x69, 0x6c, 0x65, 0x5f, 0x63, 0x6f, 0x75, 0x6e, 0x74, 0x20, 0x3e, 0x3d, 0x20
        /*0010*/ 	.byte	0x31, 0x00
	.type		$str$23,@object
	.size		$str$23,(__unnamed_1 - $str$23)
$str$23:
        /*0012*/ 	.byte	0x2f, 0x74, 0x6d, 0x70, 0x2f, 0x63, 0x75, 0x74, 0x6c, 0x61, 0x73, 0x73, 0x5f, 0x73, 0x77, 0x65
        /*0022*/ 	.byte	0x65, 0x70, 0x5f, 0x73, 0x72, 0x63, 0x2f, 0x69, 0x6e, 0x63, 0x6c, 0x75, 0x64, 0x65, 0x2f, 0x63
        /*0032*/ 	.byte	0x75, 0x74, 0x6c, 0x61, 0x73, 0x73, 0x2f, 0x67, 0x65, 0x6d, 0x6d, 0x2f, 0x63, 0x6f, 0x6c, 0x6c
        /*0042*/ 	.byte	0x65, 0x63, 0x74, 0x69, 0x76, 0x65, 0x2f, 0x73, 0x6d, 0x39, 0x30, 0x5f, 0x6d, 0x6d, 0x61, 0x5f
        /*0052*/ 	.byte	0x74, 0x6d, 0x61, 0x5f, 0x67, 0x6d, 0x6d, 0x61, 0x5f, 0x73, 0x73, 0x5f, 0x77, 0x61, 0x72, 0x70
        /*0062*/ 	.byte	0x73, 0x70, 0x65, 0x63, 0x69, 0x61, 0x6c, 0x69, 0x7a, 0x65, 0x64, 0x2e, 0x68, 0x70, 0x70, 0x00
	.type		__unnamed_1,@object
	.size		__unnamed_1,(.L_0 - __unnamed_1)
__unnamed_1:
        /*0072*/ 	.byte	0x76, 0x6f, 0x69, 0x64, 0x20, 0x63, 0x75, 0x74, 0x6c, 0x61, 0x73, 0x73, 0x3a, 0x3a, 0x67, 0x65
        /* <DEDUP_REMOVED lines=181> */
        /*0bd2*/ 	.byte	0x69, 0x64, 0x65, 0x6e, 0x74, 0x69, 0x74, 0x79, 0x5d, 0x00
.L_0:


//--------------------- .nv.shared._ZN7cutlass13device_kernelINS_4gemm6kernel13GemmUniversalIN4cute5tupleIJiiiiEEENS1_10collective13CollectiveMmaINS1_34MainloopSm90TmaGmmaWarpSpecializedILi14ENS5_IJNS4_1CILi2EEESB_NSA_ILi1EEEEEENS1_35KernelTmaWarpSpecializedCooperativeEEENS5_IJNSA_ILi128EEESG_NSA_ILi32EEEEEENS_10bfloat16_tENS5_IJlSC_lEEESJ_SK_NS4_8TiledMMAINS4_8MMA_AtomIJNS4_4SM904GMMA28MMA_64x128x16_F32BF16BF16_SSILNSO_5MajorE0ELSQ_0ELNSO_7ScaleInE1ELSR_1EEEEEENS4_6LayoutINS5_IJSB_SC_SC_EEENS5_IJSC_NSA_ILi0EEESW_EEEEENS5_IJNS4_10UnderscoreESZ_SZ_EEEEENS4_23SM90_TMA_LOAD_MULTICASTENS4_14ComposedLayoutINS4_7SwizzleILi2ELi4ELi3EEENS4_18smem_ptr_flag_bitsILi16EEENSU_INS5_IJNSA_ILi8EEESH_EEENS5_IJSH_SC_EEEEEEEvNS4_8identityES12_S1C_vS1D_EENS_8epilogue10collective6detail29Sm90TmaWarpSpecializedAdapterINS1G_15DefaultEpilogueISJ_SK_SK_NS1F_6thread17LinearCombinationISJ_Li1EffLNS1K_9ScaleType4KindE0ELNS_15FloatRoundStyleE2ESJ_EENS1_15EpilogueDefaultEEEEEvvEEEEvNT_6ParamsE --------------------------
	.section	.nv.shared._ZN7cutlass13device_kernelINS_4gemm6kernel13GemmUniversalIN4cute5tupleIJiiiiEEENS1_10collective13CollectiveMmaINS1_34MainloopSm90TmaGmmaWarpSpecializedILi14ENS5_IJNS4_1CILi2EEESB_NSA_ILi1EEEEEENS1_35KernelTmaWarpSpecializedCooperativeEEENS5_IJNSA_ILi128EEESG_NSA_ILi32EEEEEENS_10bfloat16_tENS5_IJlSC_lEEESJ_SK_NS4_8TiledMMAINS4_8MMA_AtomIJNS4_4SM904GMMA28MMA_64x128x16_F32BF16BF16_SSILNSO_5MajorE0ELSQ_0ELNSO_7ScaleInE1ELSR_1EEEEEENS4_6LayoutINS5_IJSB_SC_SC_EEENS5_IJSC_NSA_ILi0EEESW_EEEEENS5_IJNS4_10UnderscoreESZ_SZ_EEEEENS4_23SM90_TMA_LOAD_MULTICASTENS4_14ComposedLayoutINS4_7SwizzleILi2ELi4ELi3EEENS4_18smem_ptr_flag_bitsILi16EEENSU_INS5_IJNSA_ILi8EEESH_EEENS5_IJSH_SC_EEEEEEEvNS4_8identityES12_S1C_vS1D_EENS_8epilogue10collective6detail29Sm90TmaWarpSpecializedAdapterINS1G_15DefaultEpilogueISJ_SK_SK_NS1F_6thread17LinearCombinationISJ_Li1EffLNS1K_9ScaleType4KindE0ELNS_15FloatRoundStyleE2ESJ_EENS1_15EpilogueDefaultEEEEEvvEEEEvNT_6ParamsE,"aw",@nobits
	.sectionflags	@""
	.align	16
	.zero		1024


//--------------------- .nv.shared.reserved.0     --------------------------
	.section	.nv.shared.reserved.0,"aw",@nobits
	.weak		__nv_reservedSMEM_offset_0_alias
	.size		__nv_reservedSMEM_offset_0_alias, 0, 0
	.other		__nv_reservedSMEM_offset_0_alias,@"STO_CUDA_RESERVED_SHARED STV_DEFAULT"
__nv_reservedSMEM_offset_0_alias:
	.zero		0


//--------------------- .nv.global                --------------------------
	.section	.nv.global,"aw",@nobits
.nv.global:
	.type		_ZN40_INTERNAL_6afd3032_4_k_cu_27b363e7_246204cute1_E,@object
	.size		_ZN40_INTERNAL_6afd3032_4_k_cu_27b363e7_246204cute1_E,(_ZN40_INTERNAL_6afd3032_4_k_cu_27b363e7_246204cuda3std3__45__cpo6cbeginE - _ZN40_INTERNAL_6afd3032_4_k_cu_27b363e7_246204cute1_E)
_ZN40_INTERNAL_6afd3032_4_k_cu_27b363e7_246204cute1_E:
	.zero		1
	.type		_ZN40_INTERNAL_6afd3032_4_k_cu_27b363e7_246204cuda3std3__45__cpo6cbeginE,@object
	.size		_ZN40_INTERNAL_6afd3032_4_k_cu_27b363e7_246204cuda3std3__45__cpo6cbeginE,(_ZN40_INTERNAL_6afd3032_4_k_cu_27b363e7_246204cuda3std3__48in_placeE - _ZN40_INTERNAL_6afd3032_4_k_cu_27b363e7_246204cuda3std3__45__cpo6cbeginE)
_ZN40_INTERNAL_6afd3032_4_k_cu_27b363e7_246204cuda3std3__45__cpo6cbeginE:
	.zero		1
	.type		_ZN40_INTERNAL_6afd3032_4_k_cu_27b363e7_246204cuda3std3__48in_placeE,@object
	.size		_ZN40_INTERNAL_6afd3032_4_k_cu_27b363e7_246204cuda3std3__48in_placeE,(_ZN40_INTERNAL_6afd3032_4_k_cu_27b363e7_246204cuda3std6ranges3__45__cpo9iter_moveE - _ZN40_INTERNAL_6afd3032_4_k_cu_27b363e7_246204cuda3std3__48in_placeE)
_ZN40_INTERNAL_6afd3032_4_k_cu_27b363e7_246204cuda3std3__48in_placeE:
	.zero		1
	.type		_ZN40_INTERNAL_6afd3032_4_k_cu_27b363e7_246204cuda3std6ranges3__45__cpo9iter_moveE,@object
	.size		_ZN40_INTERNAL_6afd3032_4_k_cu_27b363e7_246204cuda3std6ranges3__45__cpo9iter_moveE,(_ZN40_INTERNAL_6afd3032_4_k_cu_27b363e7_246204cuda3std3__45__cpo5beginE - _ZN40_INTERNAL_6afd3032_4_k_cu_27b363e7_246204cuda3std6ranges3__45__cpo9iter_moveE)
_ZN40_INTERNAL_6afd3032_4_k_cu_27b363e7_246204cuda3std6ranges3__45__cpo9iter_moveE:
	.zero		1
	.type		_ZN40_INTERNAL_6afd3032_4_k_cu_27b363e7_246204cuda3std3__45__cpo5beginE,@object
	.size		_ZN40_INTERNAL_6afd3032_4_k_cu_27b363e7_246204cuda3std3__45__cpo5beginE,(_ZN40_INTERNAL_6afd3032_4_k_cu_27b363e7_246204cuda3std3__442_GLOBAL__N__6afd3032_4_k_cu_27b363e7_246206ignoreE - _ZN40_INTERNAL_6afd3032_4_k_cu_27b363e7_246204cuda3std3__45__cpo5beginE)
_ZN40_INTERNAL_6afd3032_4_k_cu_27b363e7_246204cuda3std3__45__cpo5beginE:
	.zero		1
	.type		_ZN40_INTERNAL_6afd3032_4_k_cu_27b363e7_246204cuda3std3__442_GLOBAL__N__6afd3032_4_k_cu_27b363e7_246206ignoreE,@object
	.size		_ZN40_INTERNAL_6afd3032_4_k_cu_27b363e7_246204cuda3std3__442_GLOBAL__N__6afd3032_4_k_cu_27b363e7_246206ignoreE,(_ZN40_INTERNAL_6afd3032_4_k_cu_27b363e7_246204cute7productE - _ZN40_INTERNAL_6afd3032_4_k_cu_27b363e7_246204cuda3std3__442_GLOBAL__N__6afd3032_4_k_cu_27b363e7_246206ignoreE)
_ZN40_INTERNAL_6afd3032_4_k_cu_27b363e7_246204cuda3std3__442_GLOBAL__N__6afd3032_4_k_cu_27b363e7_246206ignoreE:
	.zero		1
	.type		_ZN40_INTERNAL_6afd3032_4_k_cu_27b363e7_246204cute7productE,@object
	.size		_ZN40_INTERNAL_6afd3032_4_k_cu_27b363e7_246204cute7productE,(_ZN40_INTERNAL_6afd3032_4_k_cu_27b363e7_246204cuda3std3__45__cpo3endE - _ZN40_INTERNAL_6afd3032_4_k_cu_27b363e7_246204cute7productE)
_ZN40_INTERNAL_6afd3032_4_k_cu_27b363e7_246204cute7productE:
	.zero		1
	.type		_ZN40_INTERNAL_6afd3032_4_k_cu_27b363e7_246204cuda3std3__45__cpo3endE,@object
	.size		_ZN40_INTERNAL_6afd3032_4_k_cu_27b363e7_246204cuda3std3__45__cpo3endE,(_ZN40_INTERNAL_6afd3032_4_k_cu_27b363e7_246204cuda3std3__419piecewise_constructE - _ZN40_INTERNAL_6afd3032_4_k_cu_27b363e7_246204cuda3std3__45__cpo3endE)
_ZN40_INTERNAL_6afd3032_4_k_cu_27b363e7_246204cuda3std3__45__cpo3endE:
	.zero		1
	.type		_ZN40_INTERNAL_6afd3032_4_k_cu_27b363e7_246204cuda3std3__419piecewise_constructE,@object
	.size		_ZN40_INTERNAL_6afd3032_4_k_cu_27b363e7_246204cuda3std3__419piecewise_constructE,(_ZN40_INTERNAL_6afd3032_4_k_cu_27b363e7_246204cuda3std3__45__cpo4cendE - _ZN40_INTERNAL_6afd3032_4_k_cu_27b363e7_246204cuda3std3__419piecewise_constructE)
_ZN40_INTERNAL_6afd3032_4_k_cu_27b363e7_246204cuda3std3__419piecewise_constructE:
	.zero		1
	.type		_ZN40_INTERNAL_6afd3032_4_k_cu_27b363e7_246204cuda3std3__45__cpo4cendE,@object
	.size		_ZN40_INTERNAL_6afd3032_4_k_cu_27b363e7_246204cuda3std3__45__cpo4cendE,(_ZN40_INTERNAL_6afd3032_4_k_cu_27b363e7_246204cuda3std6ranges3__45__cpo4swapE - _ZN40_INTERNAL_6afd3032_4_k_cu_27b363e7_246204cuda3std3__45__cpo4cendE)
_ZN40_INTERNAL_6afd3032_4_k_cu_27b363e7_246204cuda3std3__45__cpo4cendE:
	.zero		1
	.type		_ZN40_INTERNAL_6afd3032_4_k_cu_27b363e7_246204cuda3std6ranges3__45__cpo4swapE,@object
	.size		_ZN40_INTERNAL_6afd3032_4_k_cu_27b363e7_246204cuda3std6ranges3__45__cpo4swapE,(.L_8 - _ZN40_INTERNAL_6afd3032_4_k_cu_27b363e7_246204cuda3std6ranges3__45__cpo4swapE)
_ZN40_INTERNAL_6afd3032_4_k_cu_27b363e7_246204cuda3std6ranges3__45__cpo4swapE:
	.zero		1
.L_8:


//--------------------- .nv.constant0._ZN7cutlass13device_kernelINS_4gemm6kernel13GemmUniversalIN4cute5tupleIJiiiiEEENS1_10collective13CollectiveMmaINS1_34MainloopSm90TmaGmmaWarpSpecializedILi14ENS5_IJNS4_1CILi2EEESB_NSA_ILi1EEEEEENS1_35KernelTmaWarpSpecializedCooperativeEEENS5_IJNSA_ILi128EEESG_NSA_ILi32EEEEEENS_10bfloat16_tENS5_IJlSC_lEEESJ_SK_NS4_8TiledMMAINS4_8MMA_AtomIJNS4_4SM904GMMA28MMA_64x128x16_F32BF16BF16_SSILNSO_5MajorE0ELSQ_0ELNSO_7ScaleInE1ELSR_1EEEEEENS4_6LayoutINS5_IJSB_SC_SC_EEENS5_IJSC_NSA_ILi0EEESW_EEEEENS5_IJNS4_10UnderscoreESZ_SZ_EEEEENS4_23SM90_TMA_LOAD_MULTICASTENS4_14ComposedLayoutINS4_7SwizzleILi2ELi4ELi3EEENS4_18smem_ptr_flag_bitsILi16EEENSU_INS5_IJNSA_ILi8EEESH_EEENS5_IJSH_SC_EEEEEEEvNS4_8identityES12_S1C_vS1D_EENS_8epilogue10collective6detail29Sm90TmaWarpSpecializedAdapterINS1G_15DefaultEpilogueISJ_SK_SK_NS1F_6thread17LinearCombinationISJ_Li1EffLNS1K_9ScaleType4KindE0ELNS_15FloatRoundStyleE2ESJ_EENS1_15EpilogueDefaultEEEEEvvEEEEvNT_6ParamsE --------------------------
	.section	.nv.constant0._ZN7cutlass13device_kernelINS_4gemm6kernel13GemmUniversalIN4cute5tupleIJiiiiEEENS1_10collective13CollectiveMmaINS1_34MainloopSm90TmaGmmaWarpSpecializedILi14ENS5_IJNS4_1CILi2EEESB_NSA_ILi1EEEEEENS1_35KernelTmaWarpSpecializedCooperativeEEENS5_IJNSA_ILi128EEESG_NSA_ILi32EEEEEENS_10bfloat16_tENS5_IJlSC_lEEESJ_SK_NS4_8TiledMMAINS4_8MMA_AtomIJNS4_4SM904GMMA28MMA_64x128x16_F32BF16BF16_SSILNSO_5MajorE0ELSQ_0ELNSO_7ScaleInE1ELSR_1EEEEEENS4_6LayoutINS5_IJSB_SC_SC_EEENS5_IJSC_NSA_ILi0EEESW_EEEEENS5_IJNS4_10UnderscoreESZ_SZ_EEEEENS4_23SM90_TMA_LOAD_MULTICASTENS4_14ComposedLayoutINS4_7SwizzleILi2ELi4ELi3EEENS4_18smem_ptr_flag_bitsILi16EEENSU_INS5_IJNSA_ILi8EEESH_EEENS5_IJSH_SC_EEEEEEEvNS4_8identityES12_S1C_vS1D_EENS_8epilogue10collective6detail29Sm90TmaWarpSpecializedAdapterINS1G_15DefaultEpilogueISJ_SK_SK_NS1F_6thread17LinearCombinationISJ_Li1EffLNS1K_9ScaleType4KindE0ELNS_15FloatRoundStyleE2ESJ_EENS1_15EpilogueDefaultEEEEEvvEEEEvNT_6ParamsE,"a",@progbits
	.sectionflags	@""
	.align	4
.nv.constant0._ZN7cutlass13device_kernelINS_4gemm6kernel13GemmUniversalIN4cute5tupleIJiiiiEEENS1_10collective13CollectiveMmaINS1_34MainloopSm90TmaGmmaWarpSpecializedILi14ENS5_IJNS4_1CILi2EEESB_NSA_ILi1EEEEEENS1_35KernelTmaWarpSpecializedCooperativeEEENS5_IJNSA_ILi128EEESG_NSA_ILi32EEEEEENS_10bfloat16_tENS5_IJlSC_lEEESJ_SK_NS4_8TiledMMAINS4_8MMA_AtomIJNS4_4SM904GMMA28MMA_64x128x16_F32BF16BF16_SSILNSO_5MajorE0ELSQ_0ELNSO_7ScaleInE1ELSR_1EEEEEENS4_6LayoutINS5_IJSB_SC_SC_EEENS5_IJSC_NSA_ILi0EEESW_EEEEENS5_IJNS4_10UnderscoreESZ_SZ_EEEEENS4_23SM90_TMA_LOAD_MULTICASTENS4_14ComposedLayoutINS4_7SwizzleILi2ELi4ELi3EEENS4_18smem_ptr_flag_bitsILi16EEENSU_INS5_IJNSA_ILi8EEESH_EEENS5_IJSH_SC_EEEEEEEvNS4_8identityES12_S1C_vS1D_EENS_8epilogue10collective6detail29Sm90TmaWarpSpecializedAdapterINS1G_15DefaultEpilogueISJ_SK_SK_NS1F_6thread17LinearCombinationISJ_Li1EffLNS1K_9ScaleType4KindE0ELNS_15FloatRoundStyleE2ESJ_EENS1_15EpilogueDefaultEEEEEvvEEEEvNT_6ParamsE:
	.zero		1664


//--------------------- SYMBOLS --------------------------

	.type		.nv.reservedSmem.offset0,@object
	.size		.nv.reservedSmem.offset0,0x4
	.type		__assertfail,@function
